	.target	sm_90a

	.elftype	@"ET_EXEC"


//--------------------- .note.nv.tkinfo           --------------------------
	.section	.note.nv.tkinfo,"",@"SHT_NOTE"
	.sectionflags	@"SHF_NOTE_NV_TKINFO"
	.tkinfo
        /*0018*/ 	.word	0x00000002
        /*0030*/ 	.string	""
        /*0030*/ 	.string	"ptxas"
        /*0030*/ 	.string	"Cuda compilation tools, release 13.0, V13.0.88"
        /*0030*/ 	.string	"Build cuda_13.0.r13.0/compiler.36424714_0"
        /*0030*/ 	.string	"-arch sm_90a -m 64 "



//--------------------- .note.nv.cuinfo           --------------------------
	.section	.note.nv.cuinfo,"",@"SHT_NOTE"
	.sectionflags	@"SHF_NOTE_NV_CUINFO"
        /*0018*/ 	.short	0x0002
        /*001a*/ 	.short	0x005a
        /*001c*/ 	.short	0x0082
	.zero		2


//--------------------- .nv.info                  --------------------------
	.section	.nv.info,"",@"SHT_CUDA_INFO"
	.align	4


	//----- nvinfo : EIATTR_REGCOUNT
	.align		4
        /*0000*/ 	.byte	0x04, 0x2f
        /*0002*/ 	.short	(.L_15 - .L_14)
	.align		4
.L_14:
        /*0004*/ 	.word	index@(_ZN7cutlass13device_kernelINS_4gemm6kernel13GemmUniversalIN4cute5tupleIJiiiiEEENS1_10collective13CollectiveMmaINS1_34MainloopSm90TmaGmmaWarpSpecializedILi100ENS5_IJNS4_1CILi2EEENSA_ILi1EEESC_EEENS1_32KernelTmaWarpSpecializedPingpongEEENS5_IJNSA_ILi64EEENSA_ILi8EEENSA_ILi32EEEEEEaNS5_IJlSC_lEEEaSK_NS4_8TiledMMAINS4_8MMA_AtomIJNS4_4SM904GMMA25MMA_64x8x32_S32S8S8_SS_TNEEEENS4_6LayoutINS5_IJSC_SC_SC_EEENS5_IJNSA_ILi0EEEST_ST_EEEEENS5_IJNS4_10UnderscoreESW_SW_EEEEENS4_13SM90_TMA_LOADENS4_14ComposedLayoutINS4_7SwizzleILi1ELi4ELi3EEENS4_18smem_ptr_flag_bitsILi8EEENSR_INS5_IJSH_SI_EEENS5_IJSI_SC_EEEEEEEvNS4_8identityENS4_23SM90_TMA_LOAD_MULTICASTES18_vS19_EENS_8epilogue10collective6detail29Sm90TmaWarpSpecializedAdapterINS1D_15DefaultEpilogueIaSK_SK_NS1C_6thread17LinearCombinationIaLi1EiiLNS1H_9ScaleType4KindE0ELNS_15FloatRoundStyleE2EaEENS1_15EpilogueDefaultEEEEEvvEEEEvNT_6ParamsE)
        /*0008*/ 	.word	0x000000a8


	//----- nvinfo : EIATTR_FRAME_SIZE
	.align		4
.L_15:
        /*000c*/ 	.byte	0x04, 0x11
        /*000e*/ 	.short	(.L_17 - .L_16)
	.align		4
.L_16:
        /*0010*/ 	.word	index@(_ZN7cutlass13device_kernelINS_4gemm6kernel13GemmUniversalIN4cute5tupleIJiiiiEEENS1_10collective13CollectiveMmaINS1_34MainloopSm90TmaGmmaWarpSpecializedILi100ENS5_IJNS4_1CILi2EEENSA_ILi1EEESC_EEENS1_32KernelTmaWarpSpecializedPingpongEEENS5_IJNSA_ILi64EEENSA_ILi8EEENSA_ILi32EEEEEEaNS5_IJlSC_lEEEaSK_NS4_8TiledMMAINS4_8MMA_AtomIJNS4_4SM904GMMA25MMA_64x8x32_S32S8S8_SS_TNEEEENS4_6LayoutINS5_IJSC_SC_SC_EEENS5_IJNSA_ILi0EEEST_ST_EEEEENS5_IJNS4_10UnderscoreESW_SW_EEEEENS4_13SM90_TMA_LOADENS4_14ComposedLayoutINS4_7SwizzleILi1ELi4ELi3EEENS4_18smem_ptr_flag_bitsILi8EEENSR_INS5_IJSH_SI_EEENS5_IJSI_SC_EEEEEEEvNS4_8identityENS4_23SM90_TMA_LOAD_MULTICASTES18_vS19_EENS_8epilogue10collective6detail29Sm90TmaWarpSpecializedAdapterINS1D_15DefaultEpilogueIaSK_SK_NS1C_6thread17LinearCombinationIaLi1EiiLNS1H_9ScaleType4KindE0ELNS_15FloatRoundStyleE2EaEENS1_15EpilogueDefaultEEEEEvvEEEEvNT_6ParamsE)
        /*0014*/ 	.word	0x00000000


	//----- nvinfo : EIATTR_MIN_STACK_SIZE
	.align		4
.L_17:
        /*0018*/ 	.byte	0x04, 0x12
        /*001a*/ 	.short	(.L_19 - .L_18)
	.align		4
.L_18:
        /*001c*/ 	.word	index@(_ZN7cutlass13device_kernelINS_4gemm6kernel13GemmUniversalIN4cute5tupleIJiiiiEEENS1_10collective13CollectiveMmaINS1_34MainloopSm90TmaGmmaWarpSpecializedILi100ENS5_IJNS4_1CILi2EEENSA_ILi1EEESC_EEENS1_32KernelTmaWarpSpecializedPingpongEEENS5_IJNSA_ILi64EEENSA_ILi8EEENSA_ILi32EEEEEEaNS5_IJlSC_lEEEaSK_NS4_8TiledMMAINS4_8MMA_AtomIJNS4_4SM904GMMA25MMA_64x8x32_S32S8S8_SS_TNEEEENS4_6LayoutINS5_IJSC_SC_SC_EEENS5_IJNSA_ILi0EEEST_ST_EEEEENS5_IJNS4_10UnderscoreESW_SW_EEEEENS4_13SM90_TMA_LOADENS4_14ComposedLayoutINS4_7SwizzleILi1ELi4ELi3EEENS4_18smem_ptr_flag_bitsILi8EEENSR_INS5_IJSH_SI_EEENS5_IJSI_SC_EEEEEEEvNS4_8identityENS4_23SM90_TMA_LOAD_MULTICASTES18_vS19_EENS_8epilogue10collective6detail29Sm90TmaWarpSpecializedAdapterINS1D_15DefaultEpilogueIaSK_SK_NS1C_6thread17LinearCombinationIaLi1EiiLNS1H_9ScaleType4KindE0ELNS_15FloatRoundStyleE2EaEENS1_15EpilogueDefaultEEEEEvvEEEEvNT_6ParamsE)
        /*0020*/ 	.word	0x00000000
.L_19:


//--------------------- .nv.compat                --------------------------
	.section	.nv.compat,"",@"SHT_CUDA_COMPAT_INFO"
	.align	4
        /*0000*/ 	.byte	0x02, 0x09, 0x01, 0x00, 0x02, 0x02, 0x04, 0x00, 0x02, 0x05, 0x05, 0x00, 0x03, 0x07, 0x01, 0x01
        /*0010*/ 	.byte	0x02, 0x03, 0x01, 0x00, 0x02, 0x06, 0x01, 0x00, 0x04, 0x0b, 0x08, 0x00, 0x00, 0x00, 0x00, 0x00
        /*0020*/ 	.byte	0x00, 0x00, 0x00, 0x00


//--------------------- .nv.info._ZN7cutlass13device_kernelINS_4gemm6kernel13GemmUniversalIN4cute5tupleIJiiiiEEENS1_10collective13CollectiveMmaINS1_34MainloopSm90TmaGmmaWarpSpecializedILi100ENS5_IJNS4_1CILi2EEENSA_ILi1EEESC_EEENS1_32KernelTmaWarpSpecializedPingpongEEENS5_IJNSA_ILi64EEENSA_ILi8EEENSA_ILi32EEEEEEaNS5_IJlSC_lEEEaSK_NS4_8TiledMMAINS4_8MMA_AtomIJNS4_4SM904GMMA25MMA_64x8x32_S32S8S8_SS_TNEEEENS4_6LayoutINS5_IJSC_SC_SC_EEENS5_IJNSA_ILi0EEEST_ST_EEEEENS5_IJNS4_10UnderscoreESW_SW_EEEEENS4_13SM90_TMA_LOADENS4_14ComposedLayoutINS4_7SwizzleILi1ELi4ELi3EEENS4_18smem_ptr_flag_bitsILi8EEENSR_INS5_IJSH_SI_EEENS5_IJSI_SC_EEEEEEEvNS4_8identityENS4_23SM90_TMA_LOAD_MULTICASTES18_vS19_EENS_8epilogue10collective6detail29Sm90TmaWarpSpecializedAdapterINS1D_15DefaultEpilogueIaSK_SK_NS1C_6thread17LinearCombinationIaLi1EiiLNS1H_9ScaleType4KindE0ELNS_15FloatRoundStyleE2EaEENS1_15EpilogueDefaultEEEEEvvEEEEvNT_6ParamsE --------------------------
	.section	.nv.info._ZN7cutlass13device_kernelINS_4gemm6kernel13GemmUniversalIN4cute5tupleIJiiiiEEENS1_10collective13CollectiveMmaINS1_34MainloopSm90TmaGmmaWarpSpecializedILi100ENS5_IJNS4_1CILi2EEENSA_ILi1EEESC_EEENS1_32KernelTmaWarpSpecializedPingpongEEENS5_IJNSA_ILi64EEENSA_ILi8EEENSA_ILi32EEEEEEaNS5_IJlSC_lEEEaSK_NS4_8TiledMMAINS4_8MMA_AtomIJNS4_4SM904GMMA25MMA_64x8x32_S32S8S8_SS_TNEEEENS4_6LayoutINS5_IJSC_SC_SC_EEENS5_IJNSA_ILi0EEEST_ST_EEEEENS5_IJNS4_10UnderscoreESW_SW_EEEEENS4_13SM90_TMA_LOADENS4_14ComposedLayoutINS4_7SwizzleILi1ELi4ELi3EEENS4_18smem_ptr_flag_bitsILi8EEENSR_INS5_IJSH_SI_EEENS5_IJSI_SC_EEEEEEEvNS4_8identityENS4_23SM90_TMA_LOAD_MULTICASTES18_vS19_EENS_8epilogue10collective6detail29Sm90TmaWarpSpecializedAdapterINS1D_15DefaultEpilogueIaSK_SK_NS1C_6thread17LinearCombinationIaLi1EiiLNS1H_9ScaleType4KindE0ELNS_15FloatRoundStyleE2EaEENS1_15EpilogueDefaultEEEEEvvEEEEvNT_6ParamsE,"",@"SHT_CUDA_INFO"
	.sectionflags	@""
	.align	4


	//----- nvinfo : EIATTR_CUDA_API_VERSION
	.align		4
        /*0000*/ 	.byte	0x04, 0x37
        /*0002*/ 	.short	(.L_21 - .L_20)
.L_20:
        /*0004*/ 	.word	0x00000082


	//----- nvinfo : EIATTR_KPARAM_INFO
	.align		4
.L_21:
        /*0008*/ 	.byte	0x04, 0x17
        /*000a*/ 	.short	(.L_23 - .L_22)
.L_22:
        /*000c*/ 	.word	0x00000000
        /*0010*/ 	.short	0x0000
        /*0012*/ 	.short	0x0070
        /*0014*/ 	.byte	0x00, 0xf0, 0x01, 0x10


	//----- nvinfo : EIATTR_SPARSE_MMA_MASK
	.align		4
.L_23:
        /*0018*/ 	.byte	0x03, 0x50
        /*001a*/ 	.short	0x0000


	//----- nvinfo : EIATTR_MAXREG_COUNT
	.align		4
        /*001c*/ 	.byte	0x03, 0x1b
        /*001e*/ 	.short	0x00a8


	//----- nvinfo : EIATTR_NUM_BARRIERS
	.align		4
        /*0020*/ 	.byte	0x02, 0x4c
        /*0022*/ 	.byte	0x01
	.zero		1


	//----- nvinfo : EIATTR_EXTERNS
	.align		4
        /*0024*/ 	.byte	0x04, 0x0f
        /*0026*/ 	.short	(.L_25 - .L_24)


	//   ....[0]....
	.align		4
.L_24:
        /*0028*/ 	.word	index@(__assertfail)


	//----- nvinfo : EIATTR_MERCURY_ISA_VERSION
	.align		4
.L_25:
        /*002c*/ 	.byte	0x03, 0x5f
        /*002e*/ 	.short	0x0101


	//----- nvinfo : EIATTR_INT_WARP_WIDE_INSTR_OFFSETS
	.align		4
        /*0030*/ 	.byte	0x04, 0x31
        /*0032*/ 	.short	(.L_27 - .L_26)


	//   ....[0]....
.L_26:
        /*0034*/ 	.word	0x00001100


	//   ....[1]....
        /*0038*/ 	.word	0x00001120


	//   ....[2]....
        /*003c*/ 	.word	0x000011d0


	//   ....[3]....
        /*0040*/ 	.word	0x000011f0


	//   ....[4]....
        /*0044*/ 	.word	0x00001360


	//   ....[5]....
        /*0048*/ 	.word	0x00001380


	//   ....[6]....
        /*004c*/ 	.word	0x00001390


	//   ....[7]....
        /*0050*/ 	.word	0x00001410


	//   ....[8]....
        /*0054*/ 	.word	0x00002a50


	//----- nvinfo : EIATTR_COOP_GROUP_MASK_REGIDS
	.align		4
.L_27:
        /*0058*/ 	.byte	0x04, 0x29
        /*005a*/ 	.short	(.L_29 - .L_28)


	//   ....[0]....
.L_28:
        /*005c*/ 	.word	0xffffffff


	//   ....[1]....
        /*0060*/ 	.word	0xffffffff


	//   ....[2]....
        /*0064*/ 	.word	0xffffffff


	//   ....[3]....
        /*0068*/ 	.word	0xffffffff


	//   ....[4]....
        /*006c*/ 	.word	0xffffffff


	//   ....[5]....
        /*0070*/ 	.word	0xffffffff


	//   ....[6]....
        /*0074*/ 	.word	0xffffffff


	//----- nvinfo : EIATTR_COOP_GROUP_INSTR_OFFSETS
	.align		4
.L_29:
        /*0078*/ 	.byte	0x04, 0x28
        /*007a*/ 	.short	(.L_31 - .L_30)


	//   ....[0]....
.L_30:
        /*007c*/ 	.word	0x00000060


	//   ....[1]....
        /*0080*/ 	.word	0x00000070


	//   ....[2]....
        /*0084*/ 	.word	0x00000130


	//   ....[3]....
        /*0088*/ 	.word	0x00000f00


	//   ....[4]....
        /*008c*/ 	.word	0x00000f40


	//   ....[5]....
        /*0090*/ 	.word	0x00000fc0


	//   ....[6]....
        /*0094*/ 	.word	0x00001580


	//----- nvinfo : EIATTR_REG_RECONFIG
	.align		4
.L_31:
        /*0098*/ 	.byte	0x01, 0x54
	.zero		2


	//----- nvinfo : EIATTR_SYSCALL_OFFSETS
	.align		4
        /*009c*/ 	.byte	0x04, 0x46
        /*009e*/ 	.short	(.L_33 - .L_32)


	//   ....[0]....
.L_32:
        /*00a0*/ 	.word	0x00002560


	//----- nvinfo : EIATTR_MBARRIER_INSTR_OFFSETS
	.align		4
.L_33:
        /*00a4*/ 	.byte	0x04, 0x39
        /*00a6*/ 	.short	(.L_35 - .L_34)


	//   ....[0]....
.L_34:
        /*00a8*/ 	.word	0x00000250
        /*00ac*/ 	.word	0x000000ff
        /*00b0*/ 	.word	0x00000000
        /*00b4*/ 	.short	0x0100
        /*00b6*/ 	.byte	0x08
	.zero		1


	//   ....[1]....
        /*00b8*/ 	.word	0x00000260
        /*00bc*/ 	.word	0x000000ff
        /*00c0*/ 	.word	0x00000320
        /*00c4*/ 	.short	0x0100
        /*00c6*/ 	.byte	0x08
	.zero		1


	//   ....[2]....
        /*00c8*/ 	.word	0x00000270
        /*00cc*/ 	.word	0x000000ff
        /*00d0*/ 	.word	0x00000008
        /*00d4*/ 	.short	0x0100
        /*00d6*/ 	.byte	0x08
	.zero		1


	//   ....[3]....
        /*00d8*/ 	.word	0x00000280
        /*00dc*/ 	.word	0x000000ff
        /*00e0*/ 	.word	0x00000328
        /*00e4*/ 	.short	0x0100
        /*00e6*/ 	.byte	0x08
	.zero		1


	//   ....[4]....
        /*00e8*/ 	.word	0x00000290
        /*00ec*/ 	.word	0x000000ff
        /*00f0*/ 	.word	0x00000010
        /*00f4*/ 	.short	0x0100
        /*00f6*/ 	.byte	0x08
	.zero		1


	//   ....[5]....
        /*00f8*/ 	.word	0x000002a0
        /*00fc*/ 	.word	0x000000ff
        /*0100*/ 	.word	0x00000330
        /*0104*/ 	.short	0x0100
        /*0106*/ 	.byte	0x08
	.zero		1


	//   ....[6]....
        /*0108*/ 	.word	0x000002b0
        /*010c*/ 	.word	0x000000ff
        /*0110*/ 	.word	0x00000018
        /*0114*/ 	.short	0x0100
        /*0116*/ 	.byte	0x08
	.zero		1


	//   ....[7]....
        /*0118*/ 	.word	0x000002c0
        /*011c*/ 	.word	0x000000ff
        /*0120*/ 	.word	0x00000338
        /*0124*/ 	.short	0x0100
        /*0126*/ 	.byte	0x08
	.zero		1


	//   ....[8]....
        /*0128*/ 	.word	0x000002d0
        /*012c*/ 	.word	0x000000ff
        /*0130*/ 	.word	0x00000020
        /*0134*/ 	.short	0x0100
        /*0136*/ 	.byte	0x08
	.zero		1


	//   ....[9]....
        /*0138*/ 	.word	0x000002e0
        /*013c*/ 	.word	0x000000ff
        /*0140*/ 	.word	0x00000340
        /*0144*/ 	.short	0x0100
        /*0146*/ 	.byte	0x08
	.zero		1


	//   ....[10]....
        /*0148*/ 	.word	0x000002f0
        /*014c*/ 	.word	0x000000ff
        /*0150*/ 	.word	0x00000028
        /*0154*/ 	.short	0x0100
        /*0156*/ 	.byte	0x08
	.zero		1


	//   ....[11]....
        /*0158*/ 	.word	0x00000300
        /*015c*/ 	.word	0x000000ff
        /*0160*/ 	.word	0x00000348
        /*0164*/ 	.short	0x0100
        /*0166*/ 	.byte	0x08
	.zero		1


	//   ....[12]....
        /*0168*/ 	.word	0x00000310
        /*016c*/ 	.word	0x000000ff
        /*0170*/ 	.word	0x00000030
        /*0174*/ 	.short	0x0100
        /*0176*/ 	.byte	0x08
	.zero		1


	//   ....[13]....
        /*0178*/ 	.word	0x00000320
        /*017c*/ 	.word	0x000000ff
        /*0180*/ 	.word	0x00000350
        /*0184*/ 	.short	0x0100
        /*0186*/ 	.byte	0x08
	.zero		1


	//   ....[14]....
        /*0188*/ 	.word	0x00000330
        /*018c*/ 	.word	0x000000ff
        /*0190*/ 	.word	0x00000038
        /*0194*/ 	.short	0x0100
        /*0196*/ 	.byte	0x08
	.zero		1


	//   ....[15]....
        /*0198*/ 	.word	0x00000340
        /*019c*/ 	.word	0x000000ff
        /*01a0*/ 	.word	0x00000358
        /*01a4*/ 	.short	0x0100
        /*01a6*/ 	.byte	0x08
	.zero		1


	//   ....[16]....
        /*01a8*/ 	.word	0x00000350
        /*01ac*/ 	.word	0x000000ff
        /*01b0*/ 	.word	0x00000040
        /*01b4*/ 	.short	0x0100
        /*01b6*/ 	.byte	0x08
	.zero		1


	//   ....[17]....
        /*01b8*/ 	.word	0x00000360
        /*01bc*/ 	.word	0x000000ff
        /*01c0*/ 	.word	0x00000360
        /*01c4*/ 	.short	0x0100
        /*01c6*/ 	.byte	0x08
	.zero		1


	//   ....[18]....
        /*01c8*/ 	.word	0x00000370
        /*01cc*/ 	.word	0x000000ff
        /*01d0*/ 	.word	0x00000048
        /*01d4*/ 	.short	0x0100
        /*01d6*/ 	.byte	0x08
	.zero		1


	//   ....[19]....
        /*01d8*/ 	.word	0x00000380
        /*01dc*/ 	.word	0x000000ff
        /*01e0*/ 	.word	0x00000368
        /*01e4*/ 	.short	0x0100
        /*01e6*/ 	.byte	0x08
	.zero		1


	//   ....[20]....
        /*01e8*/ 	.word	0x00000390
        /*01ec*/ 	.word	0x000000ff
        /*01f0*/ 	.word	0x00000050
        /*01f4*/ 	.short	0x0100
        /*01f6*/ 	.byte	0x08
	.zero		1


	//   ....[21]....
        /*01f8*/ 	.word	0x000003a0
        /*01fc*/ 	.word	0x000000ff
        /*0200*/ 	.word	0x00000370
        /*0204*/ 	.short	0x0100
        /*0206*/ 	.byte	0x08
	.zero		1


	//   ....[22]....
        /*0208*/ 	.word	0x000003b0
        /*020c*/ 	.word	0x000000ff
        /*0210*/ 	.word	0x00000058
        /*0214*/ 	.short	0x0100
        /*0216*/ 	.byte	0x08
	.zero		1


	//   ....[23]....
        /*0218*/ 	.word	0x000003c0
        /*021c*/ 	.word	0x000000ff
        /*0220*/ 	.word	0x00000378
        /*0224*/ 	.short	0x0100
        /*0226*/ 	.byte	0x08
	.zero		1


	//   ....[24]....
        /*0228*/ 	.word	0x000003d0
        /*022c*/ 	.word	0x000000ff
        /*0230*/ 	.word	0x00000060
        /*0234*/ 	.short	0x0100
        /*0236*/ 	.byte	0x08
	.zero		1


	//   ....[25]....
        /*0238*/ 	.word	0x000003e0
        /*023c*/ 	.word	0x000000ff
        /*0240*/ 	.word	0x00000380
        /*0244*/ 	.short	0x0100
        /*0246*/ 	.byte	0x08
	.zero		1


	//   ....[26]....
        /*0248*/ 	.word	0x000003f0
        /*024c*/ 	.word	0x000000ff
        /*0250*/ 	.word	0x00000068
        /*0254*/ 	.short	0x0100
        /*0256*/ 	.byte	0x08
	.zero		1


	//   ....[27]....
        /*0258*/ 	.word	0x00000400
        /*025c*/ 	.word	0x000000ff
        /*0260*/ 	.word	0x00000388
        /*0264*/ 	.short	0x0100
        /*0266*/ 	.byte	0x08
	.zero		1


	//   ....[28]....
        /*0268*/ 	.word	0x00000410
        /*026c*/ 	.word	0x000000ff
        /*0270*/ 	.word	0x00000070
        /*0274*/ 	.short	0x0100
        /*0276*/ 	.byte	0x08
	.zero		1


	//   ....[29]....
        /*0278*/ 	.word	0x00000420
        /*027c*/ 	.word	0x000000ff
        /*0280*/ 	.word	0x00000390
        /*0284*/ 	.short	0x0100
        /*0286*/ 	.byte	0x08
	.zero		1


	//   ....[30]....
        /*0288*/ 	.word	0x00000430
        /*028c*/ 	.word	0x000000ff
        /*0290*/ 	.word	0x00000078
        /*0294*/ 	.short	0x0100
        /*0296*/ 	.byte	0x08
	.zero		1


	//   ....[31]....
        /*0298*/ 	.word	0x00000440
        /*029c*/ 	.word	0x000000ff
        /*02a0*/ 	.word	0x00000398
        /*02a4*/ 	.short	0x0100
        /*02a6*/ 	.byte	0x08
	.zero		1


	//   ....[32]....
        /*02a8*/ 	.word	0x00000450
        /*02ac*/ 	.word	0x000000ff
        /*02b0*/ 	.word	0x00000080
        /*02b4*/ 	.short	0x0100
        /*02b6*/ 	.byte	0x08
	.zero		1


	//   ....[33]....
        /*02b8*/ 	.word	0x00000460
        /*02bc*/ 	.word	0x000000ff
        /*02c0*/ 	.word	0x000003a0
        /*02c4*/ 	.short	0x0100
        /*02c6*/ 	.byte	0x08
	.zero		1


	//   ....[34]....
        /*02c8*/ 	.word	0x00000470
        /*02cc*/ 	.word	0x000000ff
        /*02d0*/ 	.word	0x00000088
        /*02d4*/ 	.short	0x0100
        /*02d6*/ 	.byte	0x08
	.zero		1


	//   ....[35]....
        /*02d8*/ 	.word	0x00000480
        /*02dc*/ 	.word	0x000000ff
        /*02e0*/ 	.word	0x000003a8
        /*02e4*/ 	.short	0x0100
        /*02e6*/ 	.byte	0x08
	.zero		1


	//   ....[36]....
        /*02e8*/ 	.word	0x00000490
        /*02ec*/ 	.word	0x000000ff
        /*02f0*/ 	.word	0x00000090
        /*02f4*/ 	.short	0x0100
        /*02f6*/ 	.byte	0x08
	.zero		1


	//   ....[37]....
        /*02f8*/ 	.word	0x000004a0
        /*02fc*/ 	.word	0x000000ff
        /*0300*/ 	.word	0x000003b0
        /*0304*/ 	.short	0x0100
        /*0306*/ 	.byte	0x08
	.zero		1


	//   ....[38]....
        /*0308*/ 	.word	0x000004b0
        /*030c*/ 	.word	0x000000ff
        /*0310*/ 	.word	0x00000098
        /*0314*/ 	.short	0x0100
        /*0316*/ 	.byte	0x08
	.zero		1


	//   ....[39]....
        /*0318*/ 	.word	0x000004c0
        /*031c*/ 	.word	0x000000ff
        /*0320*/ 	.word	0x000003b8
        /*0324*/ 	.short	0x0100
        /*0326*/ 	.byte	0x08
	.zero		1


	//   ....[40]....
        /*0328*/ 	.word	0x000004d0
        /*032c*/ 	.word	0x000000ff
        /*0330*/ 	.word	0x000000a0
        /*0334*/ 	.short	0x0100
        /*0336*/ 	.byte	0x08
	.zero		1


	//   ....[41]....
        /*0338*/ 	.word	0x000004e0
        /*033c*/ 	.word	0x000000ff
        /*0340*/ 	.word	0x000003c0
        /*0344*/ 	.short	0x0100
        /*0346*/ 	.byte	0x08
	.zero		1


	//   ....[42]....
        /*0348*/ 	.word	0x000004f0
        /*034c*/ 	.word	0x000000ff
        /*0350*/ 	.word	0x000000a8
        /*0354*/ 	.short	0x0100
        /*0356*/ 	.byte	0x08
	.zero		1


	//   ....[43]....
        /*0358*/ 	.word	0x00000500
        /*035c*/ 	.word	0x000000ff
        /*0360*/ 	.word	0x000003c8
        /*0364*/ 	.short	0x0100
        /*0366*/ 	.byte	0x08
	.zero		1


	//   ....[44]....
        /*0368*/ 	.word	0x00000510
        /*036c*/ 	.word	0x000000ff
        /*0370*/ 	.word	0x000000b0
        /*0374*/ 	.short	0x0100
        /*0376*/ 	.byte	0x08
	.zero		1


	//   ....[45]....
        /*0378*/ 	.word	0x00000520
        /*037c*/ 	.word	0x000000ff
        /*0380*/ 	.word	0x000003d0
        /*0384*/ 	.short	0x0100
        /*0386*/ 	.byte	0x08
	.zero		1


	//   ....[46]....
        /*0388*/ 	.word	0x00000530
        /*038c*/ 	.word	0x000000ff
        /*0390*/ 	.word	0x000000b8
        /*0394*/ 	.short	0x0100
        /*0396*/ 	.byte	0x08
	.zero		1


	//   ....[47]....
        /*0398*/ 	.word	0x00000540
        /*039c*/ 	.word	0x000000ff
        /*03a0*/ 	.word	0x000003d8
        /*03a4*/ 	.short	0x0100
        /*03a6*/ 	.byte	0x08
	.zero		1


	//   ....[48]....
        /*03a8*/ 	.word	0x00000550
        /*03ac*/ 	.word	0x000000ff
        /*03b0*/ 	.word	0x000000c0
        /*03b4*/ 	.short	0x0100
        /*03b6*/ 	.byte	0x08
	.zero		1


	//   ....[49]....
        /*03b8*/ 	.word	0x00000560
        /*03bc*/ 	.word	0x000000ff
        /*03c0*/ 	.word	0x000003e0
        /*03c4*/ 	.short	0x0100
        /*03c6*/ 	.byte	0x08
	.zero		1


	//   ....[50]....
        /*03c8*/ 	.word	0x00000570
        /*03cc*/ 	.word	0x000000ff
        /*03d0*/ 	.word	0x000000c8
        /*03d4*/ 	.short	0x0100
        /*03d6*/ 	.byte	0x08
	.zero		1


	//   ....[51]....
        /*03d8*/ 	.word	0x00000580
        /*03dc*/ 	.word	0x000000ff
        /*03e0*/ 	.word	0x000003e8
        /*03e4*/ 	.short	0x0100
        /*03e6*/ 	.byte	0x08
	.zero		1


	//   ....[52]....
        /*03e8*/ 	.word	0x00000590
        /*03ec*/ 	.word	0x000000ff
        /*03f0*/ 	.word	0x000000d0
        /*03f4*/ 	.short	0x0100
        /*03f6*/ 	.byte	0x08
	.zero		1


	//   ....[53]....
        /*03f8*/ 	.word	0x000005a0
        /*03fc*/ 	.word	0x000000ff
        /*0400*/ 	.word	0x000003f0
        /*0404*/ 	.short	0x0100
        /*0406*/ 	.byte	0x08
	.zero		1


	//   ....[54]....
        /*0408*/ 	.word	0x000005b0
        /*040c*/ 	.word	0x000000ff
        /*0410*/ 	.word	0x000000d8
        /*0414*/ 	.short	0x0100
        /*0416*/ 	.byte	0x08
	.zero		1


	//   ....[55]....
        /*0418*/ 	.word	0x000005c0
        /*041c*/ 	.word	0x000000ff
        /*0420*/ 	.word	0x000003f8
        /*0424*/ 	.short	0x0100
        /*0426*/ 	.byte	0x08
	.zero		1


	//   ....[56]....
        /*0428*/ 	.word	0x000005d0
        /*042c*/ 	.word	0x000000ff
        /*0430*/ 	.word	0x000000e0
        /*0434*/ 	.short	0x0100
        /*0436*/ 	.byte	0x08
	.zero		1


	//   ....[57]....
        /*0438*/ 	.word	0x000005e0
        /*043c*/ 	.word	0x000000ff
        /*0440*/ 	.word	0x00000400
        /*0444*/ 	.short	0x0100
        /*0446*/ 	.byte	0x08
	.zero		1


	//   ....[58]....
        /*0448*/ 	.word	0x000005f0
        /*044c*/ 	.word	0x000000ff
        /*0450*/ 	.word	0x000000e8
        /*0454*/ 	.short	0x0100
        /*0456*/ 	.byte	0x08
	.zero		1


	//   ....[59]....
        /*0458*/ 	.word	0x00000600
        /*045c*/ 	.word	0x000000ff
        /*0460*/ 	.word	0x00000408
        /*0464*/ 	.short	0x0100
        /*0466*/ 	.byte	0x08
	.zero		1


	//   ....[60]....
        /*0468*/ 	.word	0x00000610
        /*046c*/ 	.word	0x000000ff
        /*0470*/ 	.word	0x000000f0
        /*0474*/ 	.short	0x0100
        /*0476*/ 	.byte	0x08
	.zero		1


	//   ....[61]....
        /*0478*/ 	.word	0x00000620
        /*047c*/ 	.word	0x000000ff
        /*0480*/ 	.word	0x00000410
        /*0484*/ 	.short	0x0100
        /*0486*/ 	.byte	0x08
	.zero		1


	//   ....[62]....
        /*0488*/ 	.word	0x00000630
        /*048c*/ 	.word	0x000000ff
        /*0490*/ 	.word	0x000000f8
        /*0494*/ 	.short	0x0100
        /*0496*/ 	.byte	0x08
	.zero		1


	//   ....[63]....
        /*0498*/ 	.word	0x00000640
        /*049c*/ 	.word	0x000000ff
        /*04a0*/ 	.word	0x00000418
        /*04a4*/ 	.short	0x0100
        /*04a6*/ 	.byte	0x08
	.zero		1


	//   ....[64]....
        /*04a8*/ 	.word	0x00000650
        /*04ac*/ 	.word	0x000000ff
        /*04b0*/ 	.word	0x00000100
        /*04b4*/ 	.short	0x0100
        /*04b6*/ 	.byte	0x08
	.zero		1


	//   ....[65]....
        /*04b8*/ 	.word	0x00000660
        /*04bc*/ 	.word	0x000000ff
        /*04c0*/ 	.word	0x00000420
        /*04c4*/ 	.short	0x0100
        /*04c6*/ 	.byte	0x08
	.zero		1


	//   ....[66]....
        /*04c8*/ 	.word	0x00000670
        /*04cc*/ 	.word	0x000000ff
        /*04d0*/ 	.word	0x00000108
        /*04d4*/ 	.short	0x0100
        /*04d6*/ 	.byte	0x08
	.zero		1


	//   ....[67]....
        /*04d8*/ 	.word	0x00000680
        /*04dc*/ 	.word	0x000000ff
        /*04e0*/ 	.word	0x00000428
        /*04e4*/ 	.short	0x0100
        /*04e6*/ 	.byte	0x08
	.zero		1


	//   ....[68]....
        /*04e8*/ 	.word	0x00000690
        /*04ec*/ 	.word	0x000000ff
        /*04f0*/ 	.word	0x00000110
        /*04f4*/ 	.short	0x0100
        /*04f6*/ 	.byte	0x08
	.zero		1


	//   ....[69]....
        /*04f8*/ 	.word	0x000006a0
        /*04fc*/ 	.word	0x000000ff
        /*0500*/ 	.word	0x00000430
        /*0504*/ 	.short	0x0100
        /*0506*/ 	.byte	0x08
	.zero		1


	//   ....[70]....
        /*0508*/ 	.word	0x000006b0
        /*050c*/ 	.word	0x000000ff
        /*0510*/ 	.word	0x00000118
        /*0514*/ 	.short	0x0100
        /*0516*/ 	.byte	0x08
	.zero		1


	//   ....[71]....
        /*0518*/ 	.word	0x000006c0
        /*051c*/ 	.word	0x000000ff
        /*0520*/ 	.word	0x00000438
        /*0524*/ 	.short	0x0100
        /*0526*/ 	.byte	0x08
	.zero		1


	//   ....[72]....
        /*0528*/ 	.word	0x000006d0
        /*052c*/ 	.word	0x000000ff
        /*0530*/ 	.word	0x00000120
        /*0534*/ 	.short	0x0100
        /*0536*/ 	.byte	0x08
	.zero		1


	//   ....[73]....
        /*0538*/ 	.word	0x000006e0
        /*053c*/ 	.word	0x000000ff
        /*0540*/ 	.word	0x00000440
        /*0544*/ 	.short	0x0100
        /*0546*/ 	.byte	0x08
	.zero		1


	//   ....[74]....
        /*0548*/ 	.word	0x000006f0
        /*054c*/ 	.word	0x000000ff
        /*0550*/ 	.word	0x00000128
        /*0554*/ 	.short	0x0100
        /*0556*/ 	.byte	0x08
	.zero		1


	//   ....[75]....
        /*0558*/ 	.word	0x00000700
        /*055c*/ 	.word	0x000000ff
        /*0560*/ 	.word	0x00000448
        /*0564*/ 	.short	0x0100
        /*0566*/ 	.byte	0x08
	.zero		1


	//   ....[76]....
        /*0568*/ 	.word	0x00000710
        /*056c*/ 	.word	0x000000ff
        /*0570*/ 	.word	0x00000130
        /*0574*/ 	.short	0x0100
        /*0576*/ 	.byte	0x08
	.zero		1


	//   ....[77]....
        /*0578*/ 	.word	0x00000720
        /*057c*/ 	.word	0x000000ff
        /*0580*/ 	.word	0x00000450
        /*0584*/ 	.short	0x0100
        /*0586*/ 	.byte	0x08
	.zero		1


	//   ....[78]....
        /*0588*/ 	.word	0x00000730
        /*058c*/ 	.word	0x000000ff
        /*0590*/ 	.word	0x00000138
        /*0594*/ 	.short	0x0100
        /*0596*/ 	.byte	0x08
	.zero		1


	//   ....[79]....
        /*0598*/ 	.word	0x00000740
        /*059c*/ 	.word	0x000000ff
        /*05a0*/ 	.word	0x00000458
        /*05a4*/ 	.short	0x0100
        /*05a6*/ 	.byte	0x08
	.zero		1


	//   ....[80]....
        /*05a8*/ 	.word	0x00000750
        /*05ac*/ 	.word	0x000000ff
        /*05b0*/ 	.word	0x00000140
        /*05b4*/ 	.short	0x0100
        /*05b6*/ 	.byte	0x08
	.zero		1


	//   ....[81]....
        /*05b8*/ 	.word	0x00000760
        /*05bc*/ 	.word	0x000000ff
        /*05c0*/ 	.word	0x00000460
        /*05c4*/ 	.short	0x0100
        /*05c6*/ 	.byte	0x08
	.zero		1


	//   ....[82]....
        /*05c8*/ 	.word	0x00000770
        /*05cc*/ 	.word	0x000000ff
        /*05d0*/ 	.word	0x00000148
        /*05d4*/ 	.short	0x0100
        /*05d6*/ 	.byte	0x08
	.zero		1


	//   ....[83]....
        /*05d8*/ 	.word	0x00000780
        /*05dc*/ 	.word	0x000000ff
        /*05e0*/ 	.word	0x00000468
        /*05e4*/ 	.short	0x0100
        /*05e6*/ 	.byte	0x08
	.zero		1


	//   ....[84]....
        /*05e8*/ 	.word	0x00000790
        /*05ec*/ 	.word	0x000000ff
        /*05f0*/ 	.word	0x00000150
        /*05f4*/ 	.short	0x0100
        /*05f6*/ 	.byte	0x08
	.zero		1


	//   ....[85]....
        /*05f8*/ 	.word	0x000007a0
        /*05fc*/ 	.word	0x000000ff
        /*0600*/ 	.word	0x00000470
        /*0604*/ 	.short	0x0100
        /*0606*/ 	.byte	0x08
	.zero		1


	//   ....[86]....
        /*0608*/ 	.word	0x000007b0
        /*060c*/ 	.word	0x000000ff
        /*0610*/ 	.word	0x00000158
        /*0614*/ 	.short	0x0100
        /*0616*/ 	.byte	0x08
	.zero		1


	//   ....[87]....
        /*0618*/ 	.word	0x000007c0
        /*061c*/ 	.word	0x000000ff
        /*0620*/ 	.word	0x00000478
        /*0624*/ 	.short	0x0100
        /*0626*/ 	.byte	0x08
	.zero		1


	//   ....[88]....
        /*0628*/ 	.word	0x000007d0
        /*062c*/ 	.word	0x000000ff
        /*0630*/ 	.word	0x00000160
        /*0634*/ 	.short	0x0100
        /*0636*/ 	.byte	0x08
	.zero		1


	//   ....[89]....
        /*0638*/ 	.word	0x000007e0
        /*063c*/ 	.word	0x000000ff
        /*0640*/ 	.word	0x00000480
        /*0644*/ 	.short	0x0100
        /*0646*/ 	.byte	0x08
	.zero		1


	//   ....[90]....
        /*0648*/ 	.word	0x000007f0
        /*064c*/ 	.word	0x000000ff
        /*0650*/ 	.word	0x00000168
        /*0654*/ 	.short	0x0100
        /*0656*/ 	.byte	0x08
	.zero		1


	//   ....[91]....
        /*0658*/ 	.word	0x00000800
        /*065c*/ 	.word	0x000000ff
        /*0660*/ 	.word	0x00000488
        /*0664*/ 	.short	0x0100
        /*0666*/ 	.byte	0x08
	.zero		1


	//   ....[92]....
        /*0668*/ 	.word	0x00000810
        /*066c*/ 	.word	0x000000ff
        /*0670*/ 	.word	0x00000170
        /*0674*/ 	.short	0x0100
        /*0676*/ 	.byte	0x08
	.zero		1


	//   ....[93]....
        /*0678*/ 	.word	0x00000820
        /*067c*/ 	.word	0x000000ff
        /*0680*/ 	.word	0x00000490
        /*0684*/ 	.short	0x0100
        /*0686*/ 	.byte	0x08
	.zero		1


	//   ....[94]....
        /*0688*/ 	.word	0x00000830
        /*068c*/ 	.word	0x000000ff
        /*0690*/ 	.word	0x00000178
        /*0694*/ 	.short	0x0100
        /*0696*/ 	.byte	0x08
	.zero		1


	//   ....[95]....
        /*0698*/ 	.word	0x00000840
        /*069c*/ 	.word	0x000000ff
        /*06a0*/ 	.word	0x00000498
        /*06a4*/ 	.short	0x0100
        /*06a6*/ 	.byte	0x08
	.zero		1


	//   ....[96]....
        /*06a8*/ 	.word	0x00000850
        /*06ac*/ 	.word	0x000000ff
        /*06b0*/ 	.word	0x00000180
        /*06b4*/ 	.short	0x0100
        /*06b6*/ 	.byte	0x08
	.zero		1


	//   ....[97]....
        /*06b8*/ 	.word	0x00000860
        /*06bc*/ 	.word	0x000000ff
        /*06c0*/ 	.word	0x000004a0
        /*06c4*/ 	.short	0x0100
        /*06c6*/ 	.byte	0x08
	.zero		1


	//   ....[98]....
        /*06c8*/ 	.word	0x00000870
        /*06cc*/ 	.word	0x000000ff
        /*06d0*/ 	.word	0x00000188
        /*06d4*/ 	.short	0x0100
        /*06d6*/ 	.byte	0x08
	.zero		1


	//   ....[99]....
        /*06d8*/ 	.word	0x00000880
        /*06dc*/ 	.word	0x000000ff
        /*06e0*/ 	.word	0x000004a8
        /*06e4*/ 	.short	0x0100
        /*06e6*/ 	.byte	0x08
	.zero		1


	//   ....[100]....
        /*06e8*/ 	.word	0x00000890
        /*06ec*/ 	.word	0x000000ff
        /*06f0*/ 	.word	0x00000190
        /*06f4*/ 	.short	0x0100
        /*06f6*/ 	.byte	0x08
	.zero		1


	//   ....[101]....
        /*06f8*/ 	.word	0x000008a0
        /*06fc*/ 	.word	0x000000ff
        /*0700*/ 	.word	0x000004b0
        /*0704*/ 	.short	0x0100
        /*0706*/ 	.byte	0x08
	.zero		1


	//   ....[102]....
        /*0708*/ 	.word	0x000008b0
        /*070c*/ 	.word	0x000000ff
        /*0710*/ 	.word	0x00000198
        /*0714*/ 	.short	0x0100
        /*0716*/ 	.byte	0x08
	.zero		1


	//   ....[103]....
        /*0718*/ 	.word	0x000008c0
        /*071c*/ 	.word	0x000000ff
        /*0720*/ 	.word	0x000004b8
        /*0724*/ 	.short	0x0100
        /*0726*/ 	.byte	0x08
	.zero		1


	//   ....[104]....
        /*0728*/ 	.word	0x000008d0
        /*072c*/ 	.word	0x000000ff
        /*0730*/ 	.word	0x000001a0
        /*0734*/ 	.short	0x0100
        /*0736*/ 	.byte	0x08
	.zero		1


	//   ....[105]....
        /*0738*/ 	.word	0x000008e0
        /*073c*/ 	.word	0x000000ff
        /*0740*/ 	.word	0x000004c0
        /*0744*/ 	.short	0x0100
        /*0746*/ 	.byte	0x08
	.zero		1


	//   ....[106]....
        /*0748*/ 	.word	0x000008f0
        /*074c*/ 	.word	0x000000ff
        /*0750*/ 	.word	0x000001a8
        /*0754*/ 	.short	0x0100
        /*0756*/ 	.byte	0x08
	.zero		1


	//   ....[107]....
        /*0758*/ 	.word	0x00000900
        /*075c*/ 	.word	0x000000ff
        /*0760*/ 	.word	0x000004c8
        /*0764*/ 	.short	0x0100
        /*0766*/ 	.byte	0x08
	.zero		1


	//   ....[108]....
        /*0768*/ 	.word	0x00000910
        /*076c*/ 	.word	0x000000ff
        /*0770*/ 	.word	0x000001b0
        /*0774*/ 	.short	0x0100
        /*0776*/ 	.byte	0x08
	.zero		1


	//   ....[109]....
        /*0778*/ 	.word	0x00000920
        /*077c*/ 	.word	0x000000ff
        /*0780*/ 	.word	0x000004d0
        /*0784*/ 	.short	0x0100
        /*0786*/ 	.byte	0x08
	.zero		1


	//   ....[110]....
        /*0788*/ 	.word	0x00000930
        /*078c*/ 	.word	0x000000ff
        /*0790*/ 	.word	0x000001b8
        /*0794*/ 	.short	0x0100
        /*0796*/ 	.byte	0x08
	.zero		1


	//   ....[111]....
        /*0798*/ 	.word	0x00000940
        /*079c*/ 	.word	0x000000ff
        /*07a0*/ 	.word	0x000004d8
        /*07a4*/ 	.short	0x0100
        /*07a6*/ 	.byte	0x08
	.zero		1


	//   ....[112]....
        /*07a8*/ 	.word	0x00000950
        /*07ac*/ 	.word	0x000000ff
        /*07b0*/ 	.word	0x000001c0
        /*07b4*/ 	.short	0x0100
        /*07b6*/ 	.byte	0x08
	.zero		1


	//   ....[113]....
        /*07b8*/ 	.word	0x00000960
        /*07bc*/ 	.word	0x000000ff
        /*07c0*/ 	.word	0x000004e0
        /*07c4*/ 	.short	0x0100
        /*07c6*/ 	.byte	0x08
	.zero		1


	//   ....[114]....
        /*07c8*/ 	.word	0x00000970
        /*07cc*/ 	.word	0x000000ff
        /*07d0*/ 	.word	0x000001c8
        /*07d4*/ 	.short	0x0100
        /*07d6*/ 	.byte	0x08
	.zero		1


	//   ....[115]....
        /*07d8*/ 	.word	0x00000980
        /*07dc*/ 	.word	0x000000ff
        /*07e0*/ 	.word	0x000004e8
        /*07e4*/ 	.short	0x0100
        /*07e6*/ 	.byte	0x08
	.zero		1


	//   ....[116]....
        /*07e8*/ 	.word	0x00000990
        /*07ec*/ 	.word	0x000000ff
        /*07f0*/ 	.word	0x000001d0
        /*07f4*/ 	.short	0x0100
        /*07f6*/ 	.byte	0x08
	.zero		1


	//   ....[117]....
        /*07f8*/ 	.word	0x000009a0
        /*07fc*/ 	.word	0x000000ff
        /*0800*/ 	.word	0x000004f0
        /*0804*/ 	.short	0x0100
        /*0806*/ 	.byte	0x08
	.zero		1


	//   ....[118]....
        /*0808*/ 	.word	0x000009b0
        /*080c*/ 	.word	0x000000ff
        /*0810*/ 	.word	0x000001d8
        /*0814*/ 	.short	0x0100
        /*0816*/ 	.byte	0x08
	.zero		1


	//   ....[119]....
        /*0818*/ 	.word	0x000009c0
        /*081c*/ 	.word	0x000000ff
        /*0820*/ 	.word	0x000004f8
        /*0824*/ 	.short	0x0100
        /*0826*/ 	.byte	0x08
	.zero		1


	//   ....[120]....
        /*0828*/ 	.word	0x000009d0
        /*082c*/ 	.word	0x000000ff
        /*0830*/ 	.word	0x000001e0
        /*0834*/ 	.short	0x0100
        /*0836*/ 	.byte	0x08
	.zero		1


	//   ....[121]....
        /*0838*/ 	.word	0x000009e0
        /*083c*/ 	.word	0x000000ff
        /*0840*/ 	.word	0x00000500
        /*0844*/ 	.short	0x0100
        /*0846*/ 	.byte	0x08
	.zero		1


	//   ....[122]....
        /*0848*/ 	.word	0x000009f0
        /*084c*/ 	.word	0x000000ff
        /*0850*/ 	.word	0x000001e8
        /*0854*/ 	.short	0x0100
        /*0856*/ 	.byte	0x08
	.zero		1


	//   ....[123]....
        /*0858*/ 	.word	0x00000a00
        /*085c*/ 	.word	0x000000ff
        /*0860*/ 	.word	0x00000508
        /*0864*/ 	.short	0x0100
        /*0866*/ 	.byte	0x08
	.zero		1


	//   ....[124]....
        /*0868*/ 	.word	0x00000a10
        /*086c*/ 	.word	0x000000ff
        /*0870*/ 	.word	0x000001f0
        /*0874*/ 	.short	0x0100
        /*0876*/ 	.byte	0x08
	.zero		1


	//   ....[125]....
        /*0878*/ 	.word	0x00000a20
        /*087c*/ 	.word	0x000000ff
        /*0880*/ 	.word	0x00000510
        /*0884*/ 	.short	0x0100
        /*0886*/ 	.byte	0x08
	.zero		1


	//   ....[126]....
        /*0888*/ 	.word	0x00000a30
        /*088c*/ 	.word	0x000000ff
        /*0890*/ 	.word	0x000001f8
        /*0894*/ 	.short	0x0100
        /*0896*/ 	.byte	0x08
	.zero		1


	//   ....[127]....
        /*0898*/ 	.word	0x00000a40
        /*089c*/ 	.word	0x000000ff
        /*08a0*/ 	.word	0x00000518
        /*08a4*/ 	.short	0x0100
        /*08a6*/ 	.byte	0x08
	.zero		1


	//   ....[128]....
        /*08a8*/ 	.word	0x00000a50
        /*08ac*/ 	.word	0x000000ff
        /*08b0*/ 	.word	0x00000200
        /*08b4*/ 	.short	0x0100
        /*08b6*/ 	.byte	0x08
	.zero		1


	//   ....[129]....
        /*08b8*/ 	.word	0x00000a60
        /*08bc*/ 	.word	0x000000ff
        /*08c0*/ 	.word	0x00000520
        /*08c4*/ 	.short	0x0100
        /*08c6*/ 	.byte	0x08
	.zero		1


	//   ....[130]....
        /*08c8*/ 	.word	0x00000a70
        /*08cc*/ 	.word	0x000000ff
        /*08d0*/ 	.word	0x00000208
        /*08d4*/ 	.short	0x0100
        /*08d6*/ 	.byte	0x08
	.zero		1


	//   ....[131]....
        /*08d8*/ 	.word	0x00000a80
        /*08dc*/ 	.word	0x000000ff
        /*08e0*/ 	.word	0x00000528
        /*08e4*/ 	.short	0x0100
        /*08e6*/ 	.byte	0x08
	.zero		1


	//   ....[132]....
        /*08e8*/ 	.word	0x00000a90
        /*08ec*/ 	.word	0x000000ff
        /*08f0*/ 	.word	0x00000210
        /*08f4*/ 	.short	0x0100
        /*08f6*/ 	.byte	0x08
	.zero		1


	//   ....[133]....
        /*08f8*/ 	.word	0x00000aa0
        /*08fc*/ 	.word	0x000000ff
        /*0900*/ 	.word	0x00000530
        /*0904*/ 	.short	0x0100
        /*0906*/ 	.byte	0x08
	.zero		1


	//   ....[134]....
        /*0908*/ 	.word	0x00000ab0
        /*090c*/ 	.word	0x000000ff
        /*0910*/ 	.word	0x00000218
        /*0914*/ 	.short	0x0100
        /*0916*/ 	.byte	0x08
	.zero		1


	//   ....[135]....
        /*0918*/ 	.word	0x00000ac0
        /*091c*/ 	.word	0x000000ff
        /*0920*/ 	.word	0x00000538
        /*0924*/ 	.short	0x0100
        /*0926*/ 	.byte	0x08
	.zero		1


	//   ....[136]....
        /*0928*/ 	.word	0x00000ad0
        /*092c*/ 	.word	0x000000ff
        /*0930*/ 	.word	0x00000220
        /*0934*/ 	.short	0x0100
        /*0936*/ 	.byte	0x08
	.zero		1


	//   ....[137]....
        /*0938*/ 	.word	0x00000ae0
        /*093c*/ 	.word	0x000000ff
        /*0940*/ 	.word	0x00000540
        /*0944*/ 	.short	0x0100
        /*0946*/ 	.byte	0x08
	.zero		1


	//   ....[138]....
        /*0948*/ 	.word	0x00000af0
        /*094c*/ 	.word	0x000000ff
        /*0950*/ 	.word	0x00000228
        /*0954*/ 	.short	0x0100
        /*0956*/ 	.byte	0x08
	.zero		1


	//   ....[139]....
        /*0958*/ 	.word	0x00000b00
        /*095c*/ 	.word	0x000000ff
        /*0960*/ 	.word	0x00000548
        /*0964*/ 	.short	0x0100
        /*0966*/ 	.byte	0x08
	.zero		1


	//   ....[140]....
        /*0968*/ 	.word	0x00000b10
        /*096c*/ 	.word	0x000000ff
        /*0970*/ 	.word	0x00000230
        /*0974*/ 	.short	0x0100
        /*0976*/ 	.byte	0x08
	.zero		1


	//   ....[141]....
        /*0978*/ 	.word	0x00000b20
        /*097c*/ 	.word	0x000000ff
        /*0980*/ 	.word	0x00000550
        /*0984*/ 	.short	0x0100
        /*0986*/ 	.byte	0x08
	.zero		1


	//   ....[142]....
        /*0988*/ 	.word	0x00000b30
        /*098c*/ 	.word	0x000000ff
        /*0990*/ 	.word	0x00000238
        /*0994*/ 	.short	0x0100
        /*0996*/ 	.byte	0x08
	.zero		1


	//   ....[143]....
        /*0998*/ 	.word	0x00000b40
        /*099c*/ 	.word	0x000000ff
        /*09a0*/ 	.word	0x00000558
        /*09a4*/ 	.short	0x0100
        /*09a6*/ 	.byte	0x08
	.zero		1


	//   ....[144]....
        /*09a8*/ 	.word	0x00000b50
        /*09ac*/ 	.word	0x000000ff
        /*09b0*/ 	.word	0x00000240
        /*09b4*/ 	.short	0x0100
        /*09b6*/ 	.byte	0x08
	.zero		1


	//   ....[145]....
        /*09b8*/ 	.word	0x00000b60
        /*09bc*/ 	.word	0x000000ff
        /*09c0*/ 	.word	0x00000560
        /*09c4*/ 	.short	0x0100
        /*09c6*/ 	.byte	0x08
	.zero		1


	//   ....[146]....
        /*09c8*/ 	.word	0x00000b70
        /*09cc*/ 	.word	0x000000ff
        /*09d0*/ 	.word	0x00000248
        /*09d4*/ 	.short	0x0100
        /*09d6*/ 	.byte	0x08
	.zero		1


	//   ....[147]....
        /*09d8*/ 	.word	0x00000b80
        /*09dc*/ 	.word	0x000000ff
        /*09e0*/ 	.word	0x00000568
        /*09e4*/ 	.short	0x0100
        /*09e6*/ 	.byte	0x08
	.zero		1


	//   ....[148]....
        /*09e8*/ 	.word	0x00000b90
        /*09ec*/ 	.word	0x000000ff
        /*09f0*/ 	.word	0x00000250
        /*09f4*/ 	.short	0x0100
        /*09f6*/ 	.byte	0x08
	.zero		1


	//   ....[149]....
        /*09f8*/ 	.word	0x00000ba0
        /*09fc*/ 	.word	0x000000ff
        /*0a00*/ 	.word	0x00000570
        /*0a04*/ 	.short	0x0100
        /*0a06*/ 	.byte	0x08
	.zero		1


	//   ....[150]....
        /*0a08*/ 	.word	0x00000bb0
        /*0a0c*/ 	.word	0x000000ff
        /*0a10*/ 	.word	0x00000258
        /*0a14*/ 	.short	0x0100
        /*0a16*/ 	.byte	0x08
	.zero		1


	//   ....[151]....
        /*0a18*/ 	.word	0x00000bc0
        /*0a1c*/ 	.word	0x000000ff
        /*0a20*/ 	.word	0x00000578
        /*0a24*/ 	.short	0x0100
        /*0a26*/ 	.byte	0x08
	.zero		1


	//   ....[152]....
        /*0a28*/ 	.word	0x00000bd0
        /*0a2c*/ 	.word	0x000000ff
        /*0a30*/ 	.word	0x00000260
        /*0a34*/ 	.short	0x0100
        /*0a36*/ 	.byte	0x08
	.zero		1


	//   ....[153]....
        /*0a38*/ 	.word	0x00000be0
        /*0a3c*/ 	.word	0x000000ff
        /*0a40*/ 	.word	0x00000580
        /*0a44*/ 	.short	0x0100
        /*0a46*/ 	.byte	0x08
	.zero		1


	//   ....[154]....
        /*0a48*/ 	.word	0x00000bf0
        /*0a4c*/ 	.word	0x000000ff
        /*0a50*/ 	.word	0x00000268
        /*0a54*/ 	.short	0x0100
        /*0a56*/ 	.byte	0x08
	.zero		1


	//   ....[155]....
        /*0a58*/ 	.word	0x00000c00
        /*0a5c*/ 	.word	0x000000ff
        /*0a60*/ 	.word	0x00000588
        /*0a64*/ 	.short	0x0100
        /*0a66*/ 	.byte	0x08
	.zero		1


	//   ....[156]....
        /*0a68*/ 	.word	0x00000c10
        /*0a6c*/ 	.word	0x000000ff
        /*0a70*/ 	.word	0x00000270
        /*0a74*/ 	.short	0x0100
        /*0a76*/ 	.byte	0x08
	.zero		1


	//   ....[157]....
        /*0a78*/ 	.word	0x00000c20
        /*0a7c*/ 	.word	0x000000ff
        /*0a80*/ 	.word	0x00000590
        /*0a84*/ 	.short	0x0100
        /*0a86*/ 	.byte	0x08
	.zero		1


	//   ....[158]....
        /*0a88*/ 	.word	0x00000c30
        /*0a8c*/ 	.word	0x000000ff
        /*0a90*/ 	.word	0x00000278
        /*0a94*/ 	.short	0x0100
        /*0a96*/ 	.byte	0x08
	.zero		1


	//   ....[159]....
        /*0a98*/ 	.word	0x00000c40
        /*0a9c*/ 	.word	0x000000ff
        /*0aa0*/ 	.word	0x00000598
        /*0aa4*/ 	.short	0x0100
        /*0aa6*/ 	.byte	0x08
	.zero		1


	//   ....[160]....
        /*0aa8*/ 	.word	0x00000c50
        /*0aac*/ 	.word	0x000000ff
        /*0ab0*/ 	.word	0x00000280
        /*0ab4*/ 	.short	0x0100
        /*0ab6*/ 	.byte	0x08
	.zero		1


	//   ....[161]....
        /*0ab8*/ 	.word	0x00000c60
        /*0abc*/ 	.word	0x000000ff
        /*0ac0*/ 	.word	0x000005a0
        /*0ac4*/ 	.short	0x0100
        /*0ac6*/ 	.byte	0x08
	.zero		1


	//   ....[162]....
        /*0ac8*/ 	.word	0x00000c70
        /*0acc*/ 	.word	0x000000ff
        /*0ad0*/ 	.word	0x00000288
        /*0ad4*/ 	.short	0x0100
        /*0ad6*/ 	.byte	0x08
	.zero		1


	//   ....[163]....
        /*0ad8*/ 	.word	0x00000c80
        /*0adc*/ 	.word	0x000000ff
        /*0ae0*/ 	.word	0x000005a8
        /*0ae4*/ 	.short	0x0100
        /*0ae6*/ 	.byte	0x08
	.zero		1


	//   ....[164]....
        /*0ae8*/ 	.word	0x00000c90
        /*0aec*/ 	.word	0x000000ff
        /*0af0*/ 	.word	0x00000290
        /*0af4*/ 	.short	0x0100
        /*0af6*/ 	.byte	0x08
	.zero		1


	//   ....[165]....
        /*0af8*/ 	.word	0x00000ca0
        /*0afc*/ 	.word	0x000000ff
        /*0b00*/ 	.word	0x000005b0
        /*0b04*/ 	.short	0x0100
        /*0b06*/ 	.byte	0x08
	.zero		1


	//   ....[166]....
        /*0b08*/ 	.word	0x00000cb0
        /*0b0c*/ 	.word	0x000000ff
        /*0b10*/ 	.word	0x00000298
        /*0b14*/ 	.short	0x0100
        /*0b16*/ 	.byte	0x08
	.zero		1


	//   ....[167]....
        /*0b18*/ 	.word	0x00000cc0
        /*0b1c*/ 	.word	0x000000ff
        /*0b20*/ 	.word	0x000005b8
        /*0b24*/ 	.short	0x0100
        /*0b26*/ 	.byte	0x08
	.zero		1


	//   ....[168]....
        /*0b28*/ 	.word	0x00000cd0
        /*0b2c*/ 	.word	0x000000ff
        /*0b30*/ 	.word	0x000002a0
        /*0b34*/ 	.short	0x0100
        /*0b36*/ 	.byte	0x08
	.zero		1


	//   ....[169]....
        /*0b38*/ 	.word	0x00000ce0
        /*0b3c*/ 	.word	0x000000ff
        /*0b40*/ 	.word	0x000005c0
        /*0b44*/ 	.short	0x0100
        /*0b46*/ 	.byte	0x08
	.zero		1


	//   ....[170]....
        /*0b48*/ 	.word	0x00000cf0
        /*0b4c*/ 	.word	0x000000ff
        /*0b50*/ 	.word	0x000002a8
        /*0b54*/ 	.short	0x0100
        /*0b56*/ 	.byte	0x08
	.zero		1


	//   ....[171]....
        /*0b58*/ 	.word	0x00000d00
        /*0b5c*/ 	.word	0x000000ff
        /*0b60*/ 	.word	0x000005c8
        /*0b64*/ 	.short	0x0100
        /*0b66*/ 	.byte	0x08
	.zero		1


	//   ....[172]....
        /*0b68*/ 	.word	0x00000d10
        /*0b6c*/ 	.word	0x000000ff
        /*0b70*/ 	.word	0x000002b0
        /*0b74*/ 	.short	0x0100
        /*0b76*/ 	.byte	0x08
	.zero		1


	//   ....[173]....
        /*0b78*/ 	.word	0x00000d20
        /*0b7c*/ 	.word	0x000000ff
        /*0b80*/ 	.word	0x000005d0
        /*0b84*/ 	.short	0x0100
        /*0b86*/ 	.byte	0x08
	.zero		1


	//   ....[174]....
        /*0b88*/ 	.word	0x00000d30
        /*0b8c*/ 	.word	0x000000ff
        /*0b90*/ 	.word	0x000002b8
        /*0b94*/ 	.short	0x0100
        /*0b96*/ 	.byte	0x08
	.zero		1


	//   ....[175]....
        /*0b98*/ 	.word	0x00000d40
        /*0b9c*/ 	.word	0x000000ff
        /*0ba0*/ 	.word	0x000005d8
        /*0ba4*/ 	.short	0x0100
        /*0ba6*/ 	.byte	0x08
	.zero		1


	//   ....[176]....
        /*0ba8*/ 	.word	0x00000d50
        /*0bac*/ 	.word	0x000000ff
        /*0bb0*/ 	.word	0x000002c0
        /*0bb4*/ 	.short	0x0100
        /*0bb6*/ 	.byte	0x08
	.zero		1


	//   ....[177]....
        /*0bb8*/ 	.word	0x00000d60
        /*0bbc*/ 	.word	0x000000ff
        /*0bc0*/ 	.word	0x000005e0
        /*0bc4*/ 	.short	0x0100
        /*0bc6*/ 	.byte	0x08
	.zero		1


	//   ....[178]....
        /*0bc8*/ 	.word	0x00000d70
        /*0bcc*/ 	.word	0x000000ff
        /*0bd0*/ 	.word	0x000002c8
        /*0bd4*/ 	.short	0x0100
        /*0bd6*/ 	.byte	0x08
	.zero		1


	//   ....[179]....
        /*0bd8*/ 	.word	0x00000d80
        /*0bdc*/ 	.word	0x000000ff
        /*0be0*/ 	.word	0x000005e8
        /*0be4*/ 	.short	0x0100
        /*0be6*/ 	.byte	0x08
	.zero		1


	//   ....[180]....
        /*0be8*/ 	.word	0x00000d90
        /*0bec*/ 	.word	0x000000ff
        /*0bf0*/ 	.word	0x000002d0
        /*0bf4*/ 	.short	0x0100
        /*0bf6*/ 	.byte	0x08
	.zero		1


	//   ....[181]....
        /*0bf8*/ 	.word	0x00000da0
        /*0bfc*/ 	.word	0x000000ff
        /*0c00*/ 	.word	0x000005f0
        /*0c04*/ 	.short	0x0100
        /*0c06*/ 	.byte	0x08
	.zero		1


	//   ....[182]....
        /*0c08*/ 	.word	0x00000db0
        /*0c0c*/ 	.word	0x000000ff
        /*0c10*/ 	.word	0x000002d8
        /*0c14*/ 	.short	0x0100
        /*0c16*/ 	.byte	0x08
	.zero		1


	//   ....[183]....
        /*0c18*/ 	.word	0x00000dc0
        /*0c1c*/ 	.word	0x000000ff
        /*0c20*/ 	.word	0x000005f8
        /*0c24*/ 	.short	0x0100
        /*0c26*/ 	.byte	0x08
	.zero		1


	//   ....[184]....
        /*0c28*/ 	.word	0x00000dd0
        /*0c2c*/ 	.word	0x000000ff
        /*0c30*/ 	.word	0x000002e0
        /*0c34*/ 	.short	0x0100
        /*0c36*/ 	.byte	0x08
	.zero		1


	//   ....[185]....
        /*0c38*/ 	.word	0x00000de0
        /*0c3c*/ 	.word	0x000000ff
        /*0c40*/ 	.word	0x00000600
        /*0c44*/ 	.short	0x0100
        /*0c46*/ 	.byte	0x08
	.zero		1


	//   ....[186]....
        /*0c48*/ 	.word	0x00000df0
        /*0c4c*/ 	.word	0x000000ff
        /*0c50*/ 	.word	0x000002e8
        /*0c54*/ 	.short	0x0100
        /*0c56*/ 	.byte	0x08
	.zero		1


	//   ....[187]....
        /*0c58*/ 	.word	0x00000e00
        /*0c5c*/ 	.word	0x000000ff
        /*0c60*/ 	.word	0x00000608
        /*0c64*/ 	.short	0x0100
        /*0c66*/ 	.byte	0x08
	.zero		1


	//   ....[188]....
        /*0c68*/ 	.word	0x00000e10
        /*0c6c*/ 	.word	0x000000ff
        /*0c70*/ 	.word	0x000002f0
        /*0c74*/ 	.short	0x0100
        /*0c76*/ 	.byte	0x08
	.zero		1


	//   ....[189]....
        /*0c78*/ 	.word	0x00000e20
        /*0c7c*/ 	.word	0x000000ff
        /*0c80*/ 	.word	0x00000610
        /*0c84*/ 	.short	0x0100
        /*0c86*/ 	.byte	0x08
	.zero		1


	//   ....[190]....
        /*0c88*/ 	.word	0x00000e30
        /*0c8c*/ 	.word	0x000000ff
        /*0c90*/ 	.word	0x000002f8
        /*0c94*/ 	.short	0x0100
        /*0c96*/ 	.byte	0x08
	.zero		1


	//   ....[191]....
        /*0c98*/ 	.word	0x00000e40
        /*0c9c*/ 	.word	0x000000ff
        /*0ca0*/ 	.word	0x00000618
        /*0ca4*/ 	.short	0x0100
        /*0ca6*/ 	.byte	0x08
	.zero		1


	//   ....[192]....
        /*0ca8*/ 	.word	0x00000e50
        /*0cac*/ 	.word	0x000000ff
        /*0cb0*/ 	.word	0x00000300
        /*0cb4*/ 	.short	0x0100
        /*0cb6*/ 	.byte	0x08
	.zero		1


	//   ....[193]....
        /*0cb8*/ 	.word	0x00000e60
        /*0cbc*/ 	.word	0x000000ff
        /*0cc0*/ 	.word	0x00000620
        /*0cc4*/ 	.short	0x0100
        /*0cc6*/ 	.byte	0x08
	.zero		1


	//   ....[194]....
        /*0cc8*/ 	.word	0x00000e70
        /*0ccc*/ 	.word	0x000000ff
        /*0cd0*/ 	.word	0x00000308
        /*0cd4*/ 	.short	0x0100
        /*0cd6*/ 	.byte	0x08
	.zero		1


	//   ....[195]....
        /*0cd8*/ 	.word	0x00000e80
        /*0cdc*/ 	.word	0x000000ff
        /*0ce0*/ 	.word	0x00000628
        /*0ce4*/ 	.short	0x0100
        /*0ce6*/ 	.byte	0x08
	.zero		1


	//   ....[196]....
        /*0ce8*/ 	.word	0x00000e90
        /*0cec*/ 	.word	0x000000ff
        /*0cf0*/ 	.word	0x00000310
        /*0cf4*/ 	.short	0x0100
        /*0cf6*/ 	.byte	0x08
	.zero		1


	//   ....[197]....
        /*0cf8*/ 	.word	0x00000ea0
        /*0cfc*/ 	.word	0x000000ff
        /*0d00*/ 	.word	0x00000630
        /*0d04*/ 	.short	0x0100
        /*0d06*/ 	.byte	0x08
	.zero		1


	//   ....[198]....
        /*0d08*/ 	.word	0x00000eb0
        /*0d0c*/ 	.word	0x000000ff
        /*0d10*/ 	.word	0x00000318
        /*0d14*/ 	.short	0x0100
        /*0d16*/ 	.byte	0x08
	.zero		1


	//   ....[199]....
        /*0d18*/ 	.word	0x00000ec0
        /*0d1c*/ 	.word	0x000000ff
        /*0d20*/ 	.word	0x00000638
        /*0d24*/ 	.short	0x0100
        /*0d26*/ 	.byte	0x08
	.zero		1


	//   ....[200]....
        /*0d28*/ 	.word	0x000013d0
        /*0d2c*/ 	.word	0x000000ff
        /*0d30*/ 	.word	0x00000670
        /*0d34*/ 	.short	0x0100
        /*0d36*/ 	.byte	0x08
	.zero		1


	//   ....[201]....
        /*0d38*/ 	.word	0x00001490
        /*0d3c*/ 	.word	0x000000ff
        /*0d40*/ 	.word	0x00000678
        /*0d44*/ 	.short	0x0100
        /*0d46*/ 	.byte	0x08
	.zero		1


	//   ....[202]....
        /*0d48*/ 	.word	0x00001500
        /*0d4c*/ 	.word	0x000000ff
        /*0d50*/ 	.word	0x00000650
        /*0d54*/ 	.short	0x0100
        /*0d56*/ 	.byte	0x09
	.zero		1


	//   ....[203]....
        /*0d58*/ 	.word	0x00001510
        /*0d5c*/ 	.word	0x000000ff
        /*0d60*/ 	.word	0x00000658
        /*0d64*/ 	.short	0x0100
        /*0d66*/ 	.byte	0x09
	.zero		1


	//   ....[204]....
        /*0d68*/ 	.word	0x00001520
        /*0d6c*/ 	.word	0x000000ff
        /*0d70*/ 	.word	0x00000660
        /*0d74*/ 	.short	0x0100
        /*0d76*/ 	.byte	0x09
	.zero		1


	//   ....[205]....
        /*0d78*/ 	.word	0x00001530
        /*0d7c*/ 	.word	0x000000ff
        /*0d80*/ 	.word	0x00000668
        /*0d84*/ 	.short	0x0100
        /*0d86*/ 	.byte	0x09
	.zero		1


	//   ....[206]....
        /*0d88*/ 	.word	0x00002420
        /*0d8c*/ 	.word	0x000000ff
        /*0d90*/ 	.word	0xfffffff8
        /*0d94*/ 	.short	0x010a
        /*0d96*/ 	.byte	0x32
	.zero		1


	//   ....[207]....
        /*0d98*/ 	.word	0x000025e0
        /*0d9c*/ 	.word	0x00000000
        /*0da0*/ 	.word	0x00000000
        /*0da4*/ 	.short	0x010a
        /*0da6*/ 	.byte	0x3f
	.zero		1


	//   ....[208]....
        /*0da8*/ 	.word	0x00002620
        /*0dac*/ 	.word	0x00000000
        /*0db0*/ 	.word	0x00000000
        /*0db4*/ 	.short	0x010a
        /*0db6*/ 	.byte	0x3f
	.zero		1


	//   ....[209]....
        /*0db8*/ 	.word	0x000027b0
        /*0dbc*/ 	.word	0x000000ff
        /*0dc0*/ 	.word	0x00000000
        /*0dc4*/ 	.short	0x010a
        /*0dc6*/ 	.byte	0x04
	.zero		1


	//   ....[210]....
        /*0dc8*/ 	.word	0x000027f0
        /*0dcc*/ 	.word	0x000000ff
        /*0dd0*/ 	.word	0x00000000
        /*0dd4*/ 	.short	0x010a
        /*0dd6*/ 	.byte	0x04
	.zero		1


	//   ....[211]....
        /*0dd8*/ 	.word	0x000028e0
        /*0ddc*/ 	.word	0x00000004
        /*0de0*/ 	.word	0x00000000
        /*0de4*/ 	.short	0x0101
        /*0de6*/ 	.byte	0x3f
	.zero		1


	//   ....[212]....
        /*0de8*/ 	.word	0x000029f0
        /*0dec*/ 	.word	0x00000002
        /*0df0*/ 	.word	0x00000000
        /*0df4*/ 	.short	0x0101
        /*0df6*/ 	.byte	0x2f
	.zero		1


	//   ....[213]....
        /*0df8*/ 	.word	0x00002af0
        /*0dfc*/ 	.word	0x00000000
        /*0e00*/ 	.word	0x00000000
        /*0e04*/ 	.short	0x0101
        /*0e06*/ 	.byte	0x3f
	.zero		1


	//   ....[214]....
        /*0e08*/ 	.word	0x00002b70
        /*0e0c*/ 	.word	0x000000ff
        /*0e10*/ 	.word	0x00000008
        /*0e14*/ 	.short	0x010a
        /*0e16*/ 	.byte	0x32
	.zero		1


	//   ....[215]....
        /*0e18*/ 	.word	0x000033e0
        /*0e1c*/ 	.word	0x00000000
        /*0e20*/ 	.word	0x00000000
        /*0e24*/ 	.short	0x0101
        /*0e26*/ 	.byte	0x2f
	.zero		1


	//   ....[216]....
        /*0e28*/ 	.word	0x00003d00
        /*0e2c*/ 	.word	0x0000000c
        /*0e30*/ 	.word	0x00000320
        /*0e34*/ 	.short	0x010a
        /*0e36*/ 	.byte	0x3f
	.zero		1


	//   ....[217]....
        /*0e38*/ 	.word	0x000040c0
        /*0e3c*/ 	.word	0x00000005
        /*0e40*/ 	.word	0x00000678
        /*0e44*/ 	.short	0x0101
        /*0e46*/ 	.byte	0x3f
	.zero		1


	//   ....[218]....
        /*0e48*/ 	.word	0x00004820
        /*0e4c*/ 	.word	0x00000009
        /*0e50*/ 	.word	0x00000000
        /*0e54*/ 	.short	0x010a
        /*0e56*/ 	.byte	0x3f
	.zero		1


	//   ....[219]....
        /*0e58*/ 	.word	0x000048a0
        /*0e5c*/ 	.word	0x00000008
        /*0e60*/ 	.word	0x00000000
        /*0e64*/ 	.short	0x010a
        /*0e66*/ 	.byte	0x3f
	.zero		1


	//   ....[220]....
        /*0e68*/ 	.word	0x00004930
        /*0e6c*/ 	.word	0x00000007
        /*0e70*/ 	.word	0x00000000
        /*0e74*/ 	.short	0x010a
        /*0e76*/ 	.byte	0x3f
	.zero		1


	//   ....[221]....
        /*0e78*/ 	.word	0x000049c0
        /*0e7c*/ 	.word	0x00000008
        /*0e80*/ 	.word	0x00000000
        /*0e84*/ 	.short	0x010a
        /*0e86*/ 	.byte	0x3f
	.zero		1


	//   ....[222]....
        /*0e88*/ 	.word	0x00004a80
        /*0e8c*/ 	.word	0x00000003
        /*0e90*/ 	.word	0xfffffff8
        /*0e94*/ 	.short	0x010a
        /*0e96*/ 	.byte	0x3f
	.zero		1


	//   ....[223]....
        /*0e98*/ 	.word	0x00004ad0
        /*0e9c*/ 	.word	0x00000000
        /*0ea0*/ 	.word	0x00000000
        /*0ea4*/ 	.short	0x010a
        /*0ea6*/ 	.byte	0x3f
	.zero		1


	//   ....[224]....
        /*0ea8*/ 	.word	0x00004b30
        /*0eac*/ 	.word	0x00000004
        /*0eb0*/ 	.word	0x00000000
        /*0eb4*/ 	.short	0x010a
        /*0eb6*/ 	.byte	0x3f
	.zero		1


	//   ....[225]....
        /*0eb8*/ 	.word	0x00004b90
        /*0ebc*/ 	.word	0x00000003
        /*0ec0*/ 	.word	0x00000008
        /*0ec4*/ 	.short	0x010a
        /*0ec6*/ 	.byte	0x3f
	.zero		1


	//   ....[226]....
        /*0ec8*/ 	.word	0x00004c60
        /*0ecc*/ 	.word	0x0000000c
        /*0ed0*/ 	.word	0x00000320
        /*0ed4*/ 	.short	0x010a
        /*0ed6*/ 	.byte	0x3f
	.zero		1


	//   ....[227]....
        /*0ed8*/ 	.word	0x00004d30
        /*0edc*/ 	.word	0x00000009
        /*0ee0*/ 	.word	0x00000000
        /*0ee4*/ 	.short	0x010a
        /*0ee6*/ 	.byte	0x3f
	.zero		1


	//   ....[228]....
        /*0ee8*/ 	.word	0x00004d80
        /*0eec*/ 	.word	0x00000008
        /*0ef0*/ 	.word	0x00000000
        /*0ef4*/ 	.short	0x010a
        /*0ef6*/ 	.byte	0x3f
	.zero		1


	//   ....[229]....
        /*0ef8*/ 	.word	0x00004dd0
        /*0efc*/ 	.word	0x00000007
        /*0f00*/ 	.word	0x00000000
        /*0f04*/ 	.short	0x010a
        /*0f06*/ 	.byte	0x3f
	.zero		1


	//   ....[230]....
        /*0f08*/ 	.word	0x00004e20
        /*0f0c*/ 	.word	0x00000008
        /*0f10*/ 	.word	0x00000000
        /*0f14*/ 	.short	0x010a
        /*0f16*/ 	.byte	0x3f
	.zero		1


	//----- nvinfo : EIATTR_NUM_MBARRIERS
	.align		4
.L_35:
        /*0f18*/ 	.byte	0x03, 0x38
        /*0f1a*/ 	.short	0x00ce


	//----- nvinfo : EIATTR_EXIT_INSTR_OFFSETS
	.align		4
        /*0f1c*/ 	.byte	0x04, 0x1c
        /*0f1e*/ 	.short	(.L_37 - .L_36)


	//   ....[0]....
.L_36:
        /*0f20*/ 	.word	0x00002030


	//   ....[1]....
        /*0f24*/ 	.word	0x00002090


	//   ....[2]....
        /*0f28*/ 	.word	0x000039c0


	//   ....[3]....
        /*0f2c*/ 	.word	0x00003a00


	//   ....[4]....
        /*0f30*/ 	.word	0x00004750


	//   ....[5]....
        /*0f34*/ 	.word	0x00004a60


	//----- nvinfo : EIATTR_MAX_THREADS
	.align		4
.L_37:
        /*0f38*/ 	.byte	0x04, 0x05
        /*0f3a*/ 	.short	(.L_39 - .L_38)
.L_38:
        /*0f3c*/ 	.word	0x00000180
        /*0f40*/ 	.word	0x00000001
        /*0f44*/ 	.word	0x00000001


	//----- nvinfo : EIATTR_CRS_STACK_SIZE
	.align		4
.L_39:
        /*0f48*/ 	.byte	0x04, 0x1e
        /*0f4a*/ 	.short	(.L_41 - .L_40)
.L_40:
        /*0f4c*/ 	.word	0x00000000


	//----- nvinfo : EIATTR_CBANK_PARAM_SIZE
	.align		4
.L_41:
        /*0f50*/ 	.byte	0x03, 0x19
        /*0f52*/ 	.short	0x0470


	//----- nvinfo : EIATTR_PARAM_CBANK
	.align		4
        /*0f54*/ 	.byte	0x04, 0x0a
        /*0f56*/ 	.short	(.L_43 - .L_42)
	.align		4
.L_42:
        /*0f58*/ 	.word	index@(.nv.constant0._ZN7cutlass13device_kernelINS_4gemm6kernel13GemmUniversalIN4cute5tupleIJiiiiEEENS1_10collective13CollectiveMmaINS1_34MainloopSm90TmaGmmaWarpSpecializedILi100ENS5_IJNS4_1CILi2EEENSA_ILi1EEESC_EEENS1_32KernelTmaWarpSpecializedPingpongEEENS5_IJNSA_ILi64EEENSA_ILi8EEENSA_ILi32EEEEEEaNS5_IJlSC_lEEEaSK_NS4_8TiledMMAINS4_8MMA_AtomIJNS4_4SM904GMMA25MMA_64x8x32_S32S8S8_SS_TNEEEENS4_6LayoutINS5_IJSC_SC_SC_EEENS5_IJNSA_ILi0EEEST_ST_EEEEENS5_IJNS4_10UnderscoreESW_SW_EEEEENS4_13SM90_TMA_LOADENS4_14ComposedLayoutINS4_7SwizzleILi1ELi4ELi3EEENS4_18smem_ptr_flag_bitsILi8EEENSR_INS5_IJSH_SI_EEENS5_IJSI_SC_EEEEEEEvNS4_8identityENS4_23SM90_TMA_LOAD_MULTICASTES18_vS19_EENS_8epilogue10collective6detail29Sm90TmaWarpSpecializedAdapterINS1D_15DefaultEpilogueIaSK_SK_NS1C_6thread17LinearCombinationIaLi1EiiLNS1H_9ScaleType4KindE0ELNS_15FloatRoundStyleE2EaEENS1_15EpilogueDefaultEEEEEvvEEEEvNT_6ParamsE)
        /*0f5c*/ 	.short	0x0210
        /*0f5e*/ 	.short	0x0470


	//----- nvinfo : EIATTR_SW_WAR
	.align		4
.L_43:
        /*0f60*/ 	.byte	0x04, 0x36
        /*0f62*/ 	.short	(.L_45 - .L_44)
.L_44:
        /*0f64*/ 	.word	0x00000008
.L_45:


//--------------------- .nv.callgraph             --------------------------
	.section	.nv.callgraph,"",@"SHT_CUDA_CALLGRAPH"
	.align	4
	.sectionentsize	8
	.align		4
        /*0000*/ 	.word	0x00000000
	.align		4
        /*0004*/ 	.word	0xffffffff
	.align		4
        /*0008*/ 	.word	index@(_ZN7cutlass13device_kernelINS_4gemm6kernel13GemmUniversalIN4cute5tupleIJiiiiEEENS1_10collective13CollectiveMmaINS1_34MainloopSm90TmaGmmaWarpSpecializedILi100ENS5_IJNS4_1CILi2EEENSA_ILi1EEESC_EEENS1_32KernelTmaWarpSpecializedPingpongEEENS5_IJNSA_ILi64EEENSA_ILi8EEENSA_ILi32EEEEEEaNS5_IJlSC_lEEEaSK_NS4_8TiledMMAINS4_8MMA_AtomIJNS4_4SM904GMMA25MMA_64x8x32_S32S8S8_SS_TNEEEENS4_6LayoutINS5_IJSC_SC_SC_EEENS5_IJNSA_ILi0EEEST_ST_EEEEENS5_IJNS4_10UnderscoreESW_SW_EEEEENS4_13SM90_TMA_LOADENS4_14ComposedLayoutINS4_7SwizzleILi1ELi4ELi3EEENS4_18smem_ptr_flag_bitsILi8EEENSR_INS5_IJSH_SI_EEENS5_IJSI_SC_EEEEEEEvNS4_8identityENS4_23SM90_TMA_LOAD_MULTICASTES18_vS19_EENS_8epilogue10collective6detail29Sm90TmaWarpSpecializedAdapterINS1D_15DefaultEpilogueIaSK_SK_NS1C_6thread17LinearCombinationIaLi1EiiLNS1H_9ScaleType4KindE0ELNS_15FloatRoundStyleE2EaEENS1_15EpilogueDefaultEEEEEvvEEEEvNT_6ParamsE)
	.align		4
        /*000c*/ 	.word	index@(__assertfail)
	.align		4
        /*0010*/ 	.word	0x00000000
	.align		4
        /*0014*/ 	.word	0xfffffffe
	.align		4
        /*0018*/ 	.word	0x00000000
	.align		4
        /*001c*/ 	.word	0xfffffffd
	.align		4
        /*0020*/ 	.word	0x00000000
	.align		4
        /*0024*/ 	.word	0xfffffffc


//--------------------- .nv.constant4             --------------------------
	.section	.nv.constant4,"a",@progbits
	.align	8
	.align		8
.nv.constant4:
        /*0000*/ 	.dword	__assertfail
	.align		8
        /*0008*/ 	.dword	__unnamed_1
	.align		8
        /*0010*/ 	.dword	_ZN39_INTERNAL_72032062_4_k_cu_fd357361_79484cuda3std3__45__cpo5beginE
	.align		8
        /*0018*/ 	.dword	_ZN39_INTERNAL_72032062_4_k_cu_fd357361_79484cuda3std3__45__cpo3endE
	.align		8
        /*0020*/ 	.dword	_ZN39_INTERNAL_72032062_4_k_cu_fd357361_79484cuda3std3__45__cpo6cbeginE
	.align		8
        /*0028*/ 	.dword	_ZN39_INTERNAL_72032062_4_k_cu_fd357361_79484cuda3std3__45__cpo4cendE
	.align		8
        /*0030*/ 	.dword	_ZN39_INTERNAL_72032062_4_k_cu_fd357361_79484cuda3std3__441_GLOBAL__N__72032062_4_k_cu_fd357361_79486ignoreE
	.align		8
        /*0038*/ 	.dword	_ZN39_INTERNAL_72032062_4_k_cu_fd357361_79484cuda3std3__419piecewise_constructE
	.align		8
        /*0040*/ 	.dword	_ZN39_INTERNAL_72032062_4_k_cu_fd357361_79484cuda3std3__48in_placeE
	.align		8
        /*0048*/ 	.dword	_ZN39_INTERNAL_72032062_4_k_cu_fd357361_79484cuda3std6ranges3__45__cpo4swapE
	.align		8
        /*0050*/ 	.dword	_ZN39_INTERNAL_72032062_4_k_cu_fd357361_79484cuda3std6ranges3__45__cpo9iter_moveE
	.align		8
        /*0058*/ 	.dword	_ZN39_INTERNAL_72032062_4_k_cu_fd357361_79484cute7productE
	.align		8
        /*0060*/ 	.dword	_ZN39_INTERNAL_72032062_4_k_cu_fd357361_79484cute1_E
	.align		8
        /*0068*/ 	.dword	$str$22
	.align		8
        /*0070*/ 	.dword	$str$23


//--------------------- .text._ZN7cutlass13device_kernelINS_4gemm6kernel13GemmUniversalIN4cute5tupleIJiiiiEEENS1_10collective13CollectiveMmaINS1_34MainloopSm90TmaGmmaWarpSpecializedILi100ENS5_IJNS4_1CILi2EEENSA_ILi1EEESC_EEENS1_32KernelTmaWarpSpecializedPingpongEEENS5_IJNSA_ILi64EEENSA_ILi8EEENSA_ILi32EEEEEEaNS5_IJlSC_lEEEaSK_NS4_8TiledMMAINS4_8MMA_AtomIJNS4_4SM904GMMA25MMA_64x8x32_S32S8S8_SS_TNEEEENS4_6LayoutINS5_IJSC_SC_SC_EEENS5_IJNSA_ILi0EEEST_ST_EEEEENS5_IJNS4_10UnderscoreESW_SW_EEEEENS4_13SM90_TMA_LOADENS4_14ComposedLayoutINS4_7SwizzleILi1ELi4ELi3EEENS4_18smem_ptr_flag_bitsILi8EEENSR_INS5_IJSH_SI_EEENS5_IJSI_SC_EEEEEEEvNS4_8identityENS4_23SM90_TMA_LOAD_MULTICASTES18_vS19_EENS_8epilogue10collective6detail29Sm90TmaWarpSpecializedAdapterINS1D_15DefaultEpilogueIaSK_SK_NS1C_6thread17LinearCombinationIaLi1EiiLNS1H_9ScaleType4KindE0ELNS_15FloatRoundStyleE2EaEENS1_15EpilogueDefaultEEEEEvvEEEEvNT_6ParamsE --------------------------
	.section	.text._ZN7cutlass13device_kernelINS_4gemm6kernel13GemmUniversalIN4cute5tupleIJiiiiEEENS1_10collective13CollectiveMmaINS1_34MainloopSm90TmaGmmaWarpSpecializedILi100ENS5_IJNS4_1CILi2EEENSA_ILi1EEESC_EEENS1_32KernelTmaWarpSpecializedPingpongEEENS5_IJNSA_ILi64EEENSA_ILi8EEENSA_ILi32EEEEEEaNS5_IJlSC_lEEEaSK_NS4_8TiledMMAINS4_8MMA_AtomIJNS4_4SM904GMMA25MMA_64x8x32_S32S8S8_SS_TNEEEENS4_6LayoutINS5_IJSC_SC_SC_EEENS5_IJNSA_ILi0EEEST_ST_EEEEENS5_IJNS4_10UnderscoreESW_SW_EEEEENS4_13SM90_TMA_LOADENS4_14ComposedLayoutINS4_7SwizzleILi1ELi4ELi3EEENS4_18smem_ptr_flag_bitsILi8EEENSR_INS5_IJSH_SI_EEENS5_IJSI_SC_EEEEEEEvNS4_8identityENS4_23SM90_TMA_LOAD_MULTICASTES18_vS19_EENS_8epilogue10collective6detail29Sm90TmaWarpSpecializedAdapterINS1D_15DefaultEpilogueIaSK_SK_NS1C_6thread17LinearCombinationIaLi1EiiLNS1H_9ScaleType4KindE0ELNS_15FloatRoundStyleE2EaEENS1_15EpilogueDefaultEEEEEvvEEEEvNT_6ParamsE,"ax",@progbits
	.align	128
.text._ZN7cutlass13device_kernelINS_4gemm6kernel13GemmUniversalIN4cute5tupleIJiiiiEEENS1_10collective13CollectiveMmaINS1_34MainloopSm90TmaGmmaWarpSpecializedILi100ENS5_IJNS4_1CILi2EEENSA_ILi1EEESC_EEENS1_32KernelTmaWarpSpecializedPingpongEEENS5_IJNSA_ILi64EEENSA_ILi8EEENSA_ILi32EEEEEEaNS5_IJlSC_lEEEaSK_NS4_8TiledMMAINS4_8MMA_AtomIJNS4_4SM904GMMA25MMA_64x8x32_S32S8S8_SS_TNEEEENS4_6LayoutINS5_IJSC_SC_SC_EEENS5_IJNSA_ILi0EEEST_ST_EEEEENS5_IJNS4_10UnderscoreESW_SW_EEEEENS4_13SM90_TMA_LOADENS4_14ComposedLayoutINS4_7SwizzleILi1ELi4ELi3EEENS4_18smem_ptr_flag_bitsILi8EEENSR_INS5_IJSH_SI_EEENS5_IJSI_SC_EEEEEEEvNS4_8identityENS4_23SM90_TMA_LOAD_MULTICASTES18_vS19_EENS_8epilogue10collective6detail29Sm90TmaWarpSpecializedAdapterINS1D_15DefaultEpilogueIaSK_SK_NS1C_6thread17LinearCombinationIaLi1EiiLNS1H_9ScaleType4KindE0ELNS_15FloatRoundStyleE2EaEENS1_15EpilogueDefaultEEEEEvvEEEEvNT_6ParamsE:
        .type           _ZN7cutlass13device_kernelINS_4gemm6kernel13GemmUniversalIN4cute5tupleIJiiiiEEENS1_10collective13CollectiveMmaINS1_34MainloopSm90TmaGmmaWarpSpecializedILi100ENS5_IJNS4_1CILi2EEENSA_ILi1EEESC_EEENS1_32KernelTmaWarpSpecializedPingpongEEENS5_IJNSA_ILi64EEENSA_ILi8EEENSA_ILi32EEEEEEaNS5_IJlSC_lEEEaSK_NS4_8TiledMMAINS4_8MMA_AtomIJNS4_4SM904GMMA25MMA_64x8x32_S32S8S8_SS_TNEEEENS4_6LayoutINS5_IJSC_SC_SC_EEENS5_IJNSA_ILi0EEEST_ST_EEEEENS5_IJNS4_10UnderscoreESW_SW_EEEEENS4_13SM90_TMA_LOADENS4_14ComposedLayoutINS4_7SwizzleILi1ELi4ELi3EEENS4_18smem_ptr_flag_bitsILi8EEENSR_INS5_IJSH_SI_EEENS5_IJSI_SC_EEEEEEEvNS4_8identityENS4_23SM90_TMA_LOAD_MULTICASTES18_vS19_EENS_8epilogue10collective6detail29Sm90TmaWarpSpecializedAdapterINS1D_15DefaultEpilogueIaSK_SK_NS1C_6thread17LinearCombinationIaLi1EiiLNS1H_9ScaleType4KindE0ELNS_15FloatRoundStyleE2EaEENS1_15EpilogueDefaultEEEEEvvEEEEvNT_6ParamsE,@function
        .size           _ZN7cutlass13device_kernelINS_4gemm6kernel13GemmUniversalIN4cute5tupleIJiiiiEEENS1_10collective13CollectiveMmaINS1_34MainloopSm90TmaGmmaWarpSpecializedILi100ENS5_IJNS4_1CILi2EEENSA_ILi1EEESC_EEENS1_32KernelTmaWarpSpecializedPingpongEEENS5_IJNSA_ILi64EEENSA_ILi8EEENSA_ILi32EEEEEEaNS5_IJlSC_lEEEaSK_NS4_8TiledMMAINS4_8MMA_AtomIJNS4_4SM904GMMA25MMA_64x8x32_S32S8S8_SS_TNEEEENS4_6LayoutINS5_IJSC_SC_SC_EEENS5_IJNSA_ILi0EEEST_ST_EEEEENS5_IJNS4_10UnderscoreESW_SW_EEEEENS4_13SM90_TMA_LOADENS4_14ComposedLayoutINS4_7SwizzleILi1ELi4ELi3EEENS4_18smem_ptr_flag_bitsILi8EEENSR_INS5_IJSH_SI_EEENS5_IJSI_SC_EEEEEEEvNS4_8identityENS4_23SM90_TMA_LOAD_MULTICASTES18_vS19_EENS_8epilogue10collective6detail29Sm90TmaWarpSpecializedAdapterINS1D_15DefaultEpilogueIaSK_SK_NS1C_6thread17LinearCombinationIaLi1EiiLNS1H_9ScaleType4KindE0ELNS_15FloatRoundStyleE2EaEENS1_15EpilogueDefaultEEEEEvvEEEEvNT_6ParamsE,(.L_x_86 - _ZN7cutlass13device_kernelINS_4gemm6kernel13GemmUniversalIN4cute5tupleIJiiiiEEENS1_10collective13CollectiveMmaINS1_34MainloopSm90TmaGmmaWarpSpecializedILi100ENS5_IJNS4_1CILi2EEENSA_ILi1EEESC_EEENS1_32KernelTmaWarpSpecializedPingpongEEENS5_IJNSA_ILi64EEENSA_ILi8EEENSA_ILi32EEEEEEaNS5_IJlSC_lEEEaSK_NS4_8TiledMMAINS4_8MMA_AtomIJNS4_4SM904GMMA25MMA_64x8x32_S32S8S8_SS_TNEEEENS4_6LayoutINS5_IJSC_SC_SC_EEENS5_IJNSA_ILi0EEEST_ST_EEEEENS5_IJNS4_10UnderscoreESW_SW_EEEEENS4_13SM90_TMA_LOADENS4_14ComposedLayoutINS4_7SwizzleILi1ELi4ELi3EEENS4_18smem_ptr_flag_bitsILi8EEENSR_INS5_IJSH_SI_EEENS5_IJSI_SC_EEEEEEEvNS4_8identityENS4_23SM90_TMA_LOAD_MULTICASTES18_vS19_EENS_8epilogue10collective6detail29Sm90TmaWarpSpecializedAdapterINS1D_15DefaultEpilogueIaSK_SK_NS1C_6thread17LinearCombinationIaLi1EiiLNS1H_9ScaleType4KindE0ELNS_15FloatRoundStyleE2EaEENS1_15EpilogueDefaultEEEEEvvEEEEvNT_6ParamsE)
        .other          _ZN7cutlass13device_kernelINS_4gemm6kernel13GemmUniversalIN4cute5tupleIJiiiiEEENS1_10collective13CollectiveMmaINS1_34MainloopSm90TmaGmmaWarpSpecializedILi100ENS5_IJNS4_1CILi2EEENSA_ILi1EEESC_EEENS1_32KernelTmaWarpSpecializedPingpongEEENS5_IJNSA_ILi64EEENSA_ILi8EEENSA_ILi32EEEEEEaNS5_IJlSC_lEEEaSK_NS4_8TiledMMAINS4_8MMA_AtomIJNS4_4SM904GMMA25MMA_64x8x32_S32S8S8_SS_TNEEEENS4_6LayoutINS5_IJSC_SC_SC_EEENS5_IJNSA_ILi0EEEST_ST_EEEEENS5_IJNS4_10UnderscoreESW_SW_EEEEENS4_13SM90_TMA_LOADENS4_14ComposedLayoutINS4_7SwizzleILi1ELi4ELi3EEENS4_18smem_ptr_flag_bitsILi8EEENSR_INS5_IJSH_SI_EEENS5_IJSI_SC_EEEEEEEvNS4_8identityENS4_23SM90_TMA_LOAD_MULTICASTES18_vS19_EENS_8epilogue10collective6detail29Sm90TmaWarpSpecializedAdapterINS1D_15DefaultEpilogueIaSK_SK_NS1C_6thread17LinearCombinationIaLi1EiiLNS1H_9ScaleType4KindE0ELNS_15FloatRoundStyleE2EaEENS1_15EpilogueDefaultEEEEEvvEEEEvNT_6ParamsE,@"STO_CUDA_ENTRY STV_DEFAULT"
_ZN7cutlass13device_kernelINS_4gemm6kernel13GemmUniversalIN4cute5tupleIJiiiiEEENS1_10collective13CollectiveMmaINS1_34MainloopSm90TmaGmmaWarpSpecializedILi100ENS5_IJNS4_1CILi2EEENSA_ILi1EEESC_EEENS1_32KernelTmaWarpSpecializedPingpongEEENS5_IJNSA_ILi64EEENSA_ILi8EEENSA_ILi32EEEEEEaNS5_IJlSC_lEEEaSK_NS4_8TiledMMAINS4_8MMA_AtomIJNS4_4SM904GMMA25MMA_64x8x32_S32S8S8_SS_TNEEEENS4_6LayoutINS5_IJSC_SC_SC_EEENS5_IJNSA_ILi0EEEST_ST_EEEEENS5_IJNS4_10UnderscoreESW_SW_EEEEENS4_13SM90_TMA_LOADENS4_14ComposedLayoutINS4_7SwizzleILi1ELi4ELi3EEENS4_18smem_ptr_flag_bitsILi8EEENSR_INS5_IJSH_SI_EEENS5_IJSI_SC_EEEEEEEvNS4_8identityENS4_23SM90_TMA_LOAD_MULTICASTES18_vS19_EENS_8epilogue10collective6detail29Sm90TmaWarpSpecializedAdapterINS1D_15DefaultEpilogueIaSK_SK_NS1C_6thread17LinearCombinationIaLi1EiiLNS1H_9ScaleType4KindE0ELNS_15FloatRoundStyleE2EaEENS1_15EpilogueDefaultEEEEEvvEEEEvNT_6ParamsE:
[----:B------:R-:W0:Y:S01]  /*0000*/  LDC R1, c[0x0][0x28] ;  /* 0x00000a00ff017b82 */ /* 0x000e220000000800 */
[----:B------:R-:W1:Y:S01]  /*0010*/  S2R R3, SR_TID.X ;  /* 0x0000000000037919 */ /* 0x000e620000002100 */
[----:B------:R-:W-:Y:S01]  /*0020*/  ELECT P0, URZ, PT ;  /* 0x00000000003f782f */ /* 0x000fe20003800000 */
[----:B------:R-:W-:Y:S01]  /*0030*/  BSSY B0, `(.L_x_0) ;  /* 0x000000f000007945 */ /* 0x000fe20003800000 */
[--C-:B-1----:R-:W-:Y:S02]  /*0040*/  SHF.R.U32.HI R0, RZ, 0x5, R3.reuse ;  /* 0x00000005ff007819 */ /* 0x102fe40000011603 */
[----:B------:R-:W-:-:S03]  /*0050*/  SHF.R.U32.HI R6, RZ, 0x7, R3 ;  /* 0x00000007ff067819 */ /* 0x000fc60000011603 */
[----:B------:R-:W1:Y:S04]  /*0060*/  SHFL.IDX PT, R5, R0, RZ, 0x1f ;  /* 0x00001fff00057589 */ /* 0x000e6800000e0000 */
[----:B------:R2:W3:Y:S01]  /*0070*/  SHFL.IDX PT, R10, R6, RZ, 0x1f ;  /* 0x00001fff060a7589 */ /* 0x0004e200000e0000 */
[----:B-1----:R-:W-:-:S13]  /*0080*/  ISETP.NE.OR P0, PT, R5, RZ, !P0 ;  /* 0x000000ff0500720c */ /* 0x002fda0004705670 */
[----:B0-23--:R-:W-:Y:S05]  /*0090*/  @P0 BRA `(.L_x_1) ;  /* 0x0000000000200947 */ /* 0x00dfea0003800000 */
[----:B------:R-:W-:Y:S02]  /*00a0*/  ULDC.64 UR4, c[0x0][0x198] ;  /* 0x0000660000047ab9 */ /* 0x000fe40000000a00 */
[----:B------:R-:W-:Y:S02]  /*00b0*/  UIADD3 UR6, UP0, UR4, 0xf0, URZ ;  /* 0x000000f004067890 */ /* 0x000fe4000ff1e03f */
[----:B------:R-:W-:Y:S02]  /*00c0*/  UIADD3 UR4, UP1, UR4, 0x1f0, URZ ;  /* 0x000001f004047890 */ /* 0x000fe4000ff3e03f */
[----:B------:R-:W-:Y:S02]  /*00d0*/  UIADD3.X UR7, URZ, UR5, URZ, UP0, !UPT ;  /* 0x000000053f077290 */ /* 0x000fe400087fe43f */
[----:B------:R-:W-:-:S07]  /*00e0*/  UIADD3.X UR5, URZ, UR5, URZ, UP1, !UPT ;  /* 0x000000053f057290 */ /* 0x000fce0008ffe43f */
[----:B------:R0:W-:Y:S02]  /*00f0*/  UTMACCTL.PF [UR6] ;  /* 0x00000000060079b9 */ /* 0x0001e40008040000 */
[----:B------:R0:W-:Y:S02]  /*0100*/  UTMACCTL.PF [UR4] ;  /* 0x00000000040079b9 */ /* 0x0001e40008040000 */
[----:B0-----:R-:W-:Y:S01]  /*0110*/  NOP ;  /* 0x0000000000007918 */ /* 0x001fe20000000000 */
.L_x_1:
[----:B------:R-:W-:Y:S05]  /*0120*/  BSYNC B0 ;  /* 0x0000000000007941 */ /* 0x000fea0003800000 */
.L_x_0:
[----:B------:R-:W0:Y:S02]  /*0130*/  SHFL.IDX PT, R8, R0, RZ, 0x1f ;  /* 0x00001fff00087589 */ /* 0x000e2400000e0000 */
[----:B0-----:R-:W-:-:S13]  /*0140*/  ISETP.NE.AND P0, PT, R8, RZ, PT ;  /* 0x000000ff0800720c */ /* 0x001fda0003f05270 */
[----:B------:R-:W-:Y:S05]  /*0150*/  @P0 BRA `(.L_x_2) ;  /* 0x0000000c00640947 */ /* 0x000fea0003800000 */
[----:B------:R-:W-:Y:S01]  /*0160*/  ELECT P0, URZ, PT ;  /* 0x00000000003f782f */ /* 0x000fe20003800000 */
[----:B------:R-:W-:-:S12]  /*0170*/  BSSY B0, `(.L_x_2) ;  /* 0x00000d7000007945 */ /* 0x000fd80003800000 */
[----:B------:R-:W-:Y:S05]  /*0180*/  @!P0 BRA `(.L_x_3) ;  /* 0x0000000c00548947 */ /* 0x000fea0003800000 */
[----:B------:R-:W0:Y:S01]  /*0190*/  S2UR UR8, SR_CgaCtaId ;  /* 0x00000000000879c3 */ /* 0x000e220000008800 */
[----:B------:R-:W-:Y:S01]  /*01a0*/  UMOV UR4, 0x400 ;  /* 0x0000040000047882 */ /* 0x000fe20000000000 */
[----:B------:R-:W-:Y:S01]  /*01b0*/  UMOV UR5, 0x1 ;  /* 0x0000000100057882 */ /* 0x000fe20000000000 */
[----:B------:R-:W-:Y:S02]  /*01c0*/  UMOV UR6, 0x2 ;  /* 0x0000000200067882 */ /* 0x000fe40000000000 */
[----:B------:R-:W-:-:S04]  /*01d0*/  UIADD3 UR6, -UR6, 0x100000, URZ ;  /* 0x0010000006067890 */ /* 0x000fc8000fffe13f */
[----:B------:R-:W-:Y:S02]  /*01e0*/  USHF.L.U32 UR7, UR6, 0xb, URZ ;  /* 0x0000000b06077899 */ /* 0x000fe4000800063f */
[----:B------:R-:W-:Y:S02]  /*01f0*/  USHF.L.U32 UR6, UR6, 0x1, URZ ;  /* 0x0000000106067899 */ /* 0x000fe4000800063f */
[----:B0-----:R-:W-:Y:S02]  /*0200*/  ULEA UR8, UR8, UR4, 0x18 ;  /* 0x0000000408087291 */ /* 0x001fe4000f8ec03f */
[----:B------:R-:W-:-:S04]  /*0210*/  UIADD3 UR4, -UR5, 0x100000, URZ ;  /* 0x0010000005047890 */ /* 0x000fc8000fffe13f */
[----:B------:R-:W-:Y:S02]  /*0220*/  USHF.L.U32 UR5, UR4, 0xb, URZ ;  /* 0x0000000b04057899 */ /* 0x000fe4000800063f */
[----:B------:R-:W-:Y:S01]  /*0230*/  USHF.L.U32 UR4, UR4, 0x1, URZ ;  /* 0x0000000104047899 */ /* 0x000fe2000800063f */
[----:B------:R-:W0:Y:S11]  /*0240*/  FENCE.VIEW.ASYNC.S ;  /* 0x00000000000073c6 */ /* 0x000e360000000000 */
[----:B0-----:R0:W1:Y:S01]  /*0250*/  SYNCS.EXCH.64 URZ, [UR8], UR4 ;  /* 0x00000004083f75b2 */ /* 0x0010620008000100 */
[----:B------:R0:W2:Y:S01]  /*0260*/  SYNCS.EXCH.64 URZ, [UR8+0x320], UR6 ;  /* 0x00032006083f75b2 */ /* 0x0000a20008000100 */
[----:B------:R0:W3:Y:S01]  /*0270*/  SYNCS.EXCH.64 URZ, [UR8+0x8], UR4 ;  /* 0x00000804083f75b2 */ /* 0x0000e20008000100 */
[----:B------:R0:W4:Y:S01]  /*0280*/  SYNCS.EXCH.64 URZ, [UR8+0x328], UR6 ;  /* 0x00032806083f75b2 */ /* 0x0001220008000100 */
[----:B------:R0:W0:Y:S01]  /*0290*/  SYNCS.EXCH.64 URZ, [UR8+0x10], UR4 ;  /* 0x00001004083f75b2 */ /* 0x0000220008000100 */
        /* <DEDUP_REMOVED lines=195> */
[----:B-1234-:R-:W-:Y:S01]  /*0ed0*/  NOP ;  /* 0x0000000000007918 */ /* 0x01efe20000000000 */
.L_x_3:
[----:B0-----:R-:W-:Y:S05]  /*0ee0*/  BSYNC B0 ;  /* 0x0000000000007941 */ /* 0x001fea0003800000 */
.L_x_2:
[----:B------:R-:W0:Y:S01]  /*0ef0*/  S2UR UR13, SR_CTAID.X ;  /* 0x00000000000d79c3 */ /* 0x000e220000002500 */
[----:B------:R-:W1:Y:S01]  /*0f00*/  SHFL.IDX PT, R9, R0, RZ, 0x1f ;  /* 0x00001fff00097589 */ /* 0x000e6200000e0000 */
[----:B------:R-:W-:Y:S02]  /*0f10*/  SHF.R.S32.HI R2, RZ, 0x1f, R3 ;  /* 0x0000001fff027819 */ /* 0x000fe40000011403 */
[----:B------:R-:W-:Y:S01]  /*0f20*/  ELECT P0, URZ, PT ;  /* 0x00000000003f782f */ /* 0x000fe20003800000 */
[----:B------:R-:W-:Y:S01]  /*0f30*/  NOP ;  /* 0x0000000000007918 */ /* 0x000fe20000000000 */
[----:B------:R2:W3:Y:S01]  /*0f40*/  SHFL.IDX PT, R12, R0, RZ, 0x1f ;  /* 0x00001fff000c7589 */ /* 0x0004e200000e0000 */
[----:B------:R-:W-:Y:S01]  /*0f50*/  LEA.HI R2, R2, R3, RZ, 0x7 ;  /* 0x0000000302027211 */ /* 0x000fe200078f38ff */
[----:B------:R-:W-:Y:S01]  /*0f60*/  ULDC UR4, c[0x0][0x150] ;  /* 0x0000540000047ab9 */ /* 0x000fe20000000800 */
[----:B------:R-:W-:Y:S01]  /*0f70*/  ELECT P1, URZ, PT ;  /* 0x00000000003f782f */ /* 0x000fe20003820000 */
[----:B------:R-:W4:Y:S01]  /*0f80*/  S2R R4, SR_CTAID.Y ;  /* 0x0000000000047919 */ /* 0x000f220000002600 */
[----:B------:R-:W-:Y:S01]  /*0f90*/  LOP3.LUT R2, R2, 0xffffff80, RZ, 0xc0, !PT ;  /* 0xffffff8002027812 */ /* 0x000fe200078ec0ff */
[----:B------:R-:W5:Y:S01]  /*0fa0*/  LDC R15, c[0x0][0x144] ;  /* 0x00005100ff0f7b82 */ /* 0x000f620000000800 */
[----:B------:R-:W-:Y:S01]  /*0fb0*/  UMOV UR11, 0x80 ;  /* 0x00000080000b7882 */ /* 0x000fe20000000000 */
[----:B------:R3:W5:Y:S01]  /*0fc0*/  SHFL.IDX PT, R17, R6, RZ, 0x1f ;  /* 0x00001fff06117589 */ /* 0x00076200000e0000 */
[----:B------:R-:W-:Y:S01]  /*0fd0*/  NOP ;  /* 0x0000000000007918 */ /* 0x000fe20000000000 */
[----:B------:R-:W-:Y:S01]  /*0fe0*/  IMAD.IADD R2, R3, 0x1, -R2 ;  /* 0x0000000103027824 */ /* 0x000fe200078e0a02 */
[C---:B------:R-:W-:Y:S01]  /*0ff0*/  ISETP.NE.AND P4, PT, R10.reuse, RZ, PT ;  /* 0x000000ff0a00720c */ /* 0x040fe20003f85270 */
[----:B------:R-:W-:-:S02]  /*1000*/  VIADD R41, R10, 0xffffffff ;  /* 0xffffffff0a297836 */ /* 0x000fc40000000000 */
[----:B------:R-:W5:Y:S01]  /*1010*/  LDC R16, c[0x0][0x140] ;  /* 0x00005000ff107b82 */ /* 0x000f620000000800 */
[----:B------:R-:W-:Y:S01]  /*1020*/  SHF.R.S32.HI R7, RZ, 0x1f, R2 ;  /* 0x0000001fff077819 */ /* 0x000fe20000011402 */
[----:B------:R-:W-:Y:S01]  /*1030*/  IMAD.MOV.U32 R28, RZ, RZ, 0x1 ;  /* 0x00000001ff1c7424 */ /* 0x000fe200078e00ff */
[----:B------:R-:W-:Y:S02]  /*1040*/  ISETP.GE.U32.AND P6, PT, R41, 0x2, PT ;  /* 0x000000022900780c */ /* 0x000fe40003fc6070 */
[----:B0-----:R-:W-:Y:S02]  /*1050*/  I2FP.F32.U32 R13, UR13 ;  /* 0x0000000d000d7c45 */ /* 0x001fe40008201000 */
[----:B-1----:R-:W-:Y:S02]  /*1060*/  ISETP.NE.OR P0, PT, R9, RZ, !P0 ;  /* 0x000000ff0900720c */ /* 0x002fe40004705670 */
[----:B------:R-:W-:Y:S01]  /*1070*/  LEA.HI R9, R7, R2, RZ, 0x3 ;  /* 0x0000000207097211 */ /* 0x000fe200078f18ff */
[----:B------:R-:W-:Y:S01]  /*1080*/  FMUL R14, R13, UR4 ;  /* 0x000000040d0e7c20 */ /* 0x000fe20008400000 */
[----:B------:R-:W-:Y:S01]  /*1090*/  SHF.R.S32.HI R13, RZ, 0x1f, R8 ;  /* 0x0000001fff0d7819 */ /* 0x000fe20000011408 */
[----:B------:R-:W-:Y:S01]  /*10a0*/  ULDC UR4, c[0x0][0x154] ;  /* 0x0000550000047ab9 */ /* 0x000fe20000000800 */
[----:B------:R-:W-:-:S02]  /*10b0*/  SHF.R.S32.HI R11, RZ, 0x3, R9 ;  /* 0x00000003ff0b7819 */ /* 0x000fc40000011409 */
[----:B--2---:R-:W-:Y:S01]  /*10c0*/  SHF.R.S32.HI R0, RZ, 0x1f, R9 ;  /* 0x0000001fff007819 */ /* 0x004fe20000011409 */
[----:B------:R-:W0:Y:S01]  /*10d0*/  F2I.U32.TRUNC.NTZ R14, R14 ;  /* 0x0000000e000e7305 */ /* 0x000e22000020f000 */
[----:B------:R-:W-:Y:S02]  /*10e0*/  LEA.HI R13, R13, R8, RZ, 0x2 ;  /* 0x000000080d0d7211 */ /* 0x000fe400078f10ff */
[----:B------:R-:W-:Y:S01]  /*10f0*/  LEA.HI R9, R0, R11, RZ, 0x2 ;  /* 0x0000000b00097211 */ /* 0x000fe200078f10ff */
[----:B------:R-:W-:Y:S01]  /*1100*/  VOTEU.ALL UP1, P0 ;  /* 0x00000000003f7886 */ /* 0x000fe20000020000 */
[----:B---3--:R-:W-:Y:S01]  /*1110*/  ISETP.NE.OR P1, PT, R12, RZ, !P1 ;  /* 0x000000ff0c00720c */ /* 0x008fe20004f25670 */
[----:B------:R-:W-:Y:S01]  /*1120*/  VOTEU.ALL UP0, P0 ;  /* 0x00000000003f7886 */ /* 0x000fe20000000000 */
[----:B------:R-:W-:Y:S02]  /*1130*/  SHF.R.S32.HI R0, RZ, 0x1f, R5 ;  /* 0x0000001fff007819 */ /* 0x000fe40000011405 */
[----:B------:R-:W-:Y:S01]  /*1140*/  LOP3.LUT R6, R9, 0xfffffffc, RZ, 0xc0, !PT ;  /* 0xfffffffc09067812 */ /* 0x000fe200078ec0ff */
[----:B------:R-:W1:Y:S01]  /*1150*/  @!UP1 S2UR UR7, SR_CgaCtaId ;  /* 0x00000000000799c3 */ /* 0x000e620000008800 */
[----:B------:R-:W-:Y:S01]  /*1160*/  LOP3.LUT R13, R13, 0x3ffffffc, RZ, 0xc0, !PT ;  /* 0x3ffffffc0d0d7812 */ /* 0x000fe200078ec0ff */
[----:B------:R-:W-:Y:S01]  /*1170*/  @!UP1 UMOV UR6, 0x400 ;  /* 0x0000040000069882 */ /* 0x000fe20000000000 */
[----:B------:R-:W-:Y:S01]  /*1180*/  LEA.HI R0, R0, R5, RZ, 0x2 ;  /* 0x0000000500007211 */ /* 0x000fe200078f10ff */
[----:B------:R-:W-:Y:S01]  /*1190*/  IMAD.IADD R11, R11, 0x1, -R6 ;  /* 0x000000010b0b7824 */ /* 0x000fe200078e0a06 */
[----:B----4-:R-:W-:Y:S01]  /*11a0*/  I2FP.F32.U32 R9, R4 ;  /* 0x0000000400097245 */ /* 0x010fe20000201000 */
[----:B------:R-:W-:Y:S01]  /*11b0*/  IMAD.IADD R8, R8, 0x1, -R13 ;  /* 0x0000000108087824 */ /* 0x000fe200078e0a0d */
[----:B------:R-:W-:Y:S01]  /*11c0*/  LOP3.LUT R0, R0, 0xfffffffc, RZ, 0xc0, !PT ;  /* 0xfffffffc00007812 */ /* 0x000fe200078ec0ff */
[----:B------:R-:W-:Y:S01]  /*11d0*/  VOTEU.ALL UP2, P1 ;  /* 0x00000000003f7886 */ /* 0x000fe20000840000 */
[----:B0-----:R-:W-:Y:S01]  /*11e0*/  IMAD.MOV R14, RZ, RZ, -R14 ;  /* 0x000000ffff0e7224 */ /* 0x001fe200078e0a0e */
[----:B------:R-:W-:Y:S01]  /*11f0*/  VOTEU.ALL UP3, P1 ;  /* 0x00000000003f7886 */ /* 0x000fe20000860000 */
[----:B------:R-:W-:-:S02]  /*1200*/  IMAD R8, R8, 0x4, R11 ;  /* 0x0000000408087824 */ /* 0x000fc400078e020b */
[----:B------:R-:W-:Y:S01]  /*1210*/  FMUL R11, R9, UR4 ;  /* 0x00000004090b7c20 */ /* 0x000fe20008400000 */
[----:B------:R-:W-:Y:S01]  /*1220*/  IMAD.IADD R6, R5, 0x1, -R0 ;  /* 0x0000000105067824 */ /* 0x000fe200078e0a00 */
[----:B------:R-:W0:Y:S01]  /*1230*/  @!UP2 S2UR UR10, SR_CgaCtaId ;  /* 0x00000000000aa9c3 */ /* 0x000e220000008800 */
[----:B-----5:R-:W-:Y:S01]  /*1240*/  IMAD R20, R15, R14, UR13 ;  /* 0x0000000d0f147e24 */ /* 0x020fe2000f8e020e */
[C---:B------:R-:W-:Y:S01]  /*1250*/  LEA.HI R0, R8.reuse, R8, RZ, 0x1 ;  /* 0x0000000808007211 */ /* 0x040fe200078f08ff */
[----:B------:R-:W-:Y:S01]  /*1260*/  IMAD.SHL.U32 R27, R8, 0x4, RZ ;  /* 0x00000004081b7824 */ /* 0x000fe200078e00ff */
[----:B------:R-:W2:Y:S01]  /*1270*/  F2I.U32.TRUNC.NTZ R11, R11 ;  /* 0x0000000b000b7305 */ /* 0x000ea2000020f000 */
[----:B------:R-:W-:Y:S01]  /*1280*/  UMOV UR4, 0x20 ;  /* 0x0000002000047882 */ /* 0x000fe20000000000 */
[----:B------:R-:W-:Y:S01]  /*1290*/  LOP3.LUT R9, R0, 0xfffffffe, RZ, 0xc0, !PT ;  /* 0xfffffffe00097812 */ /* 0x000fe200078ec0ff */
[----:B------:R-:W-:-:S04]  /*12a0*/  @!UP1 UIADD3 UR4, -UR4, 0x100000, URZ ;  /* 0x0010000004049890 */ /* 0x000fc8000fffe13f */
[----:B------:R-:W-:Y:S02]  /*12b0*/  @!UP1 USHF.L.U32 UR5, UR4, 0xb, URZ ;  /* 0x0000000b04059899 */ /* 0x000fe4000800063f */
[----:B------:R-:W-:Y:S01]  /*12c0*/  @!UP1 USHF.L.U32 UR4, UR4, 0x1, URZ ;  /* 0x0000000104049899 */ /* 0x000fe2000800063f */
[----:B------:R-:W3:Y:S01]  /*12d0*/  LDC R15, c[0x0][0x148] ;  /* 0x00005200ff0f7b82 */ /* 0x000ee20000000800 */
[C---:B------:R-:W-:Y:S01]  /*12e0*/  LOP3.LUT R27, R8.reuse, 0xc, R27, 0x78, !PT ;  /* 0x0000000c081b7812 */ /* 0x040fe200078e781b */
[----:B-1----:R-:W-:Y:S01]  /*12f0*/  @!UP1 ULEA UR8, UR7, UR6, 0x18 ;  /* 0x0000000607089291 */ /* 0x002fe2000f8ec03f */
[----:B------:R-:W-:Y:S01]  /*1300*/  IMAD.IADD R9, R8, 0x1, -R9 ;  /* 0x0000000108097824 */ /* 0x000fe200078e0a09 */
[----:B------:R-:W-:Y:S01]  /*1310*/  @!UP2 UMOV UR9, 0x400 ;  /* 0x000004000009a882 */ /* 0x000fe20000000000 */
[----:B------:R-:W-:-:S04]  /*1320*/  @!UP2 UIADD3 UR6, -UR11, 0x100000, URZ ;  /* 0x001000000b06a890 */ /* 0x000fc8000fffe13f */
[----:B------:R-:W-:Y:S02]  /*1330*/  @!UP2 USHF.L.U32 UR7, UR6, 0xb, URZ ;  /* 0x0000000b0607a899 */ /* 0x000fe4000800063f */
[----:B------:R-:W-:Y:S01]  /*1340*/  @!UP2 USHF.L.U32 UR6, UR6, 0x1, URZ ;  /* 0x000000010606a899 */ /* 0x000fe2000800063f */
[----:B------:R-:W-:Y:S01]  /*1350*/  ISETP.EQ.U32.AND P2, PT, R16, 0x1, PT ;  /* 0x000000011000780c */ /* 0x000fe20003f42070 */
[----:B------:R-:W-:Y:S01]  /*1360*/  VOTEU.ALL UP4, P1 ;  /* 0x00000000003f7886 */ /* 0x000fe20000880000 */
[----:B------:R-:W-:Y:S01]  /*1370*/  ISETP.NE.AND P3, PT, R9, R20, PT ;  /* 0x000000140900720c */ /* 0x000fe20003f65270 */
[----:B------:R-:W-:Y:S01]  /*1380*/  VOTEU.ALL UP5, P1 ;  /* 0x00000000003f7886 */ /* 0x000fe200008a0000 */
[----:B------:R-:W-:Y:S01]  /*1390*/  VOTEU.ALL UP1, P0 ;  /* 0x00000000003f7886 */ /* 0x000fe20000020000 */
[----:B--2---:R-:W-:Y:S01]  /*13a0*/  IMAD.MOV R32, RZ, RZ, -R11 ;  /* 0x000000ffff207224 */ /* 0x004fe200078e0a0b */
[----:B------:R-:W-:Y:S01]  /*13b0*/  LOP3.LUT P0, RZ, R2, 0x7, RZ, 0xc0, !PT ;  /* 0x0000000702ff7812 */ /* 0x000fe2000780c0ff */
[----:B------:R-:W1:Y:S02]  /*13c0*/  FENCE.VIEW.ASYNC.S ;  /* 0x00000000000073c6 */ /* 0x000e640000000000 */
[----:B-1----:R1:W2:Y:S01]  /*13d0*/  @!UP0 SYNCS.EXCH.64 URZ, [UR8+0x670], UR4 ;  /* 0x00067004083f85b2 */ /* 0x0022a20008000100 */
[----:B------:R-:W-:Y:S01]  /*13e0*/  R2UR UR12, R17 ;  /* 0x00000000110c72ca */ /* 0x000fe200000e0000 */
[----:B0-----:R-:W-:Y:S01]  /*13f0*/  @!UP2 ULEA UR9, UR10, UR9, 0x18 ;  /* 0x000000090a09a291 */ /* 0x001fe2000f8ec03f */
[----:B------:R-:W-:Y:S01]  /*1400*/  ISETP.LT.U32.AND P0, PT, R27, 0x2, !P0 ;  /* 0x000000021b00780c */ /* 0x000fe20004701070 */
[----:B------:R-:W-:Y:S01]  /*1410*/  VOTEU.ALL UP2, P1 ;  /* 0x00000000003f7886 */ /* 0x000fe20000840000 */
[----:B------:R-:W-:-:S02]  /*1420*/  ISETP.NE.AND P1, PT, R6, 0x3, PT ;  /* 0x000000030600780c */ /* 0x000fc40003f25270 */
[----:B------:R-:W-:Y:S02]  /*1430*/  @P3 LEA.HI R0, R27, R27, RZ, 0x1 ;  /* 0x0000001b1b003211 */ /* 0x000fe400078f08ff */
[----:B------:R-:W-:Y:S01]  /*1440*/  ISETP.EQ.OR P1, PT, R6, RZ, !P1 ;  /* 0x000000ff0600720c */ /* 0x000fe20004f22670 */
[----:B---3--:R-:W-:Y:S01]  /*1450*/  IMAD R9, R15, R32, R4 ;  /* 0x000000200f097224 */ /* 0x008fe200078e0204 */
[----:B------:R-:W-:Y:S02]  /*1460*/  @P3 SHF.R.S32.HI R0, RZ, 0x1, R0 ;  /* 0x00000001ff003819 */ /* 0x000fe40000011400 */
[----:B------:R-:W-:Y:S02]  /*1470*/  ISETP.EQ.AND P1, PT, R10, RZ, P1 ;  /* 0x000000ff0a00720c */ /* 0x000fe40000f22270 */
[----:B------:R-:W-:Y:S01]  /*1480*/  @P3 ISETP.NE.AND P5, PT, R0, R9, PT ;  /* 0x000000090000320c */ /* 0x000fe20003fa5270 */
[----:B------:R1:W0:Y:S01]  /*1490*/  @!UP1 SYNCS.EXCH.64 URZ, [UR8+0x678], UR4 ;  /* 0x00067804083f95b2 */ /* 0x0002220008000100 */
[----:B------:R-:W-:Y:S01]  /*14a0*/  NOP ;  /* 0x0000000000007918 */ /* 0x000fe20000000000 */
[----:B------:R-:W-:-:S02]  /*14b0*/  SEL R9, RZ, 0x1, !P0 ;  /* 0x00000001ff097807 */ /* 0x000fc40004000000 */
[----:B------:R-:W-:Y:S02]  /*14c0*/  @P3 SEL R28, RZ, 0x1, P5 ;  /* 0x00000001ff1c3807 */ /* 0x000fe40002800000 */
[----:B------:R-:W-:Y:S02]  /*14d0*/  SEL R18, RZ, 0x1, !P1 ;  /* 0x00000001ff127807 */ /* 0x000fe40004800000 */
[----:B------:R-:W-:Y:S02]  /*14e0*/  LOP3.LUT R28, R28, R9, RZ, 0xc0, !PT ;  /* 0x000000091c1c7212 */ /* 0x000fe400078ec0ff */
[----:B------:R-:W-:Y:S01]  /*14f0*/  SEL R18, R18, 0x2, P6 ;  /* 0x0000000212127807 */ /* 0x000fe20003000000 */
[----:B------:R1:W3:Y:S01]  /*1500*/  @!UP2 SYNCS.EXCH.64 URZ, [UR9+0x650], UR6 ;  /* 0x00065006093fa5b2 */ /* 0x0002e20008000100 */
[----:B------:R1:W4:Y:S01]  /*1510*/  @!UP3 SYNCS.EXCH.64 URZ, [UR9+0x658], UR6 ;  /* 0x00065806093fb5b2 */ /* 0x0003220008000100 */
[----:B------:R1:W0:Y:S01]  /*1520*/  @!UP4 SYNCS.EXCH.64 URZ, [UR9+0x660], UR6 ;  /* 0x00066006093fc5b2 */ /* 0x0002220008000100 */
[----:B------:R1:W0:Y:S01]  /*1530*/  @!UP5 SYNCS.EXCH.64 URZ, [UR9+0x668], UR6 ;  /* 0x00066806093fd5b2 */ /* 0x0002220008000100 */
[----:B------:R-:W-:Y:S01]  /*1540*/  NOP ;  /* 0x0000000000007918 */ /* 0x000fe20000000000 */
[----:B-12---:R-:W-:Y:S05]  /*1550*/  @!P2 BRA `(.L_x_4) ;  /* 0x000000000008a947 */ /* 0x006fea0003800000 */
[----:B0--34-:R-:W-:Y:S01]  /*1560*/  UCGABAR_ARV ;  /* 0x00000000000079c7 */ /* 0x019fe20008000000 */
[----:B------:R-:W-:Y:S05]  /*1570*/  BRA `(.L_x_5) ;  /* 0x0000000000047947 */ /* 0x000fea0003800000 */
.L_x_4:
[----:B0--34-:R-:W-:Y:S01]  /*1580*/  NOP ;  /* 0x0000000000007918 */ /* 0x019fe20000000000 */
.L_x_5:
[----:B------:R-:W-:Y:S01]  /*1590*/  ULDC.64 UR4, c[0x0][0x598] ;  /* 0x0001660000047ab9 */ /* 0x000fe20000000a00 */
[----:B------:R-:W-:Y:S01]  /*15a0*/  ULDC.64 UR36, c[0x0][0x208] ;  /* 0x0000820000247ab9 */ /* 0x000fe20000000a00 */
[----:B------:R-:W-:-:S04]  /*15b0*/  ISETP.NE.U32.AND P0, PT, RZ, UR4, PT ;  /* 0x00000004ff007c0c */ /* 0x000fc8000bf05070 */
[----:B------:R-:W-:-:S13]  /*15c0*/  ISETP.NE.AND.EX P0, PT, RZ, UR5, PT, P0 ;  /* 0x00000005ff007c0c */ /* 0x000fda000bf05300 */
[----:B------:R-:W-:Y:S05]  /*15d0*/  @!P0 BRA `(.L_x_6) ;  /* 0x00000000001c8947 */ /* 0x000fea0003800000 */
[----:B------:R-:W0:Y:S02]  /*15e0*/  LDC.64 R8, c[0x0][0x598] ;  /* 0x00016600ff087b82 */ /* 0x000e240000000a00 */
[----:B0-----:R-:W2:Y:S02]  /*15f0*/  LDG.E.64 R8, desc[UR36][R8.64] ;  /* 0x0000002408087981 */ /* 0x001ea4000c1e1b00 */
[----:B--2---:R-:W-:-:S04]  /*1600*/  ISETP.NE.U32.AND P0, PT, R8, RZ, PT ;  /* 0x000000ff0800720c */ /* 0x004fc80003f05070 */
[----:B------:R-:W-:-:S13]  /*1610*/  ISETP.NE.AND.EX P0, PT, R9, RZ, PT, P0 ;  /* 0x000000ff0900720c */ /* 0x000fda0003f05300 */
[----:B------:R-:W-:Y:S05]  /*1620*/  @!P0 BRA `(.L_x_6) ;  /* 0x0000000000088947 */ /* 0x000fea0003800000 */
[----:B------:R0:W5:Y:S01]  /*1630*/  LD.E R29, desc[UR36][R8.64] ;  /* 0x00000024081d7980 */ /* 0x000162000c101900 */
[----:B------:R-:W-:Y:S05]  /*1640*/  BRA `(.L_x_7) ;  /* 0x0000000000247947 */ /* 0x000fea0003800000 */
.L_x_6:
[----:B------:R-:W-:Y:S02]  /*1650*/  ULDC.64 UR4, c[0x0][0x588] ;  /* 0x0001620000047ab9 */ /* 0x000fe40000000a00 */
[----:B------:R-:W-:-:S04]  /*1660*/  ISETP.NE.U32.AND P0, PT, RZ, UR4, PT ;  /* 0x00000004ff007c0c */ /* 0x000fc8000bf05070 */
[----:B------:R-:W-:-:S13]  /*1670*/  ISETP.NE.AND.EX P0, PT, RZ, UR5, PT, P0 ;  /* 0x00000005ff007c0c */ /* 0x000fda000bf05300 */
[----:B------:R-:W-:Y:S05]  /*1680*/  @!P0 BRA `(.L_x_8) ;  /* 0x00000000000c8947 */ /* 0x000fea0003800000 */
[----:B------:R-:W0:Y:S02]  /*1690*/  LDC.64 R8, c[0x0][0x588] ;  /* 0x00016200ff087b82 */ /* 0x000e240000000a00 */
[----:B0-----:R1:W5:Y:S01]  /*16a0*/  LDG.E R29, desc[UR36][R8.64] ;  /* 0x00000024081d7981 */ /* 0x001362000c1e1900 */
[----:B------:R-:W-:Y:S05]  /*16b0*/  BRA `(.L_x_7) ;  /* 0x0000000000087947 */ /* 0x000fea0003800000 */
.L_x_8:
[----:B------:R-:W-:Y:S02]  /*16c0*/  ULDC UR4, c[0x0][0x580] ;  /* 0x0001600000047ab9 */ /* 0x000fe40000000800 */
[----:B------:R-:W-:-:S07]  /*16d0*/  IMAD.U32 R29, RZ, RZ, UR4 ;  /* 0x00000004ff1d7e24 */ /* 0x000fce000f8e00ff */
.L_x_7:
[----:B------:R-:W-:Y:S02]  /*16e0*/  ULDC.64 UR4, c[0x0][0x5a0] ;  /* 0x0001680000047ab9 */ /* 0x000fe40000000a00 */
[----:B------:R-:W-:-:S04]  /*16f0*/  ISETP.NE.U32.AND P0, PT, RZ, UR4, PT ;  /* 0x00000004ff007c0c */ /* 0x000fc8000bf05070 */
[----:B------:R-:W-:-:S13]  /*1700*/  ISETP.NE.AND.EX P0, PT, RZ, UR5, PT, P0 ;  /* 0x00000005ff007c0c */ /* 0x000fda000bf05300 */
[----:B------:R-:W-:Y:S05]  /*1710*/  @!P0 BRA `(.L_x_9) ;  /* 0x00000000001c8947 */ /* 0x000fea0003800000 */
[----:B01----:R-:W0:Y:S02]  /*1720*/  LDC.64 R8, c[0x0][0x5a0] ;  /* 0x00016800ff087b82 */ /* 0x003e240000000a00 */
[----:B0-----:R-:W2:Y:S02]  /*1730*/  LDG.E.64 R8, desc[UR36][R8.64] ;  /* 0x0000002408087981 */ /* 0x001ea4000c1e1b00 */
[----:B--2---:R-:W-:-:S04]  /*1740*/  ISETP.NE.U32.AND P0, PT, R8, RZ, PT ;  /* 0x000000ff0800720c */ /* 0x004fc80003f05070 */
[----:B------:R-:W-:-:S13]  /*1750*/  ISETP.NE.AND.EX P0, PT, R9, RZ, PT, P0 ;  /* 0x000000ff0900720c */ /* 0x000fda0003f05300 */
[----:B------:R-:W-:Y:S05]  /*1760*/  @!P0 BRA `(.L_x_9) ;  /* 0x0000000000088947 */ /* 0x000fea0003800000 */
[----:B------:R0:W5:Y:S01]  /*1770*/  LD.E R30, desc[UR36][R8.64] ;  /* 0x00000024081e7980 */ /* 0x000162000c101900 */
[----:B------:R-:W-:Y:S05]  /*1780*/  BRA `(.L_x_10) ;  /* 0x0000000000247947 */ /* 0x000fea0003800000 */
.L_x_9:
[----:B------:R-:W-:Y:S02]  /*1790*/  ULDC.64 UR4, c[0x0][0x590] ;  /* 0x0001640000047ab9 */ /* 0x000fe40000000a00 */
[----:B------:R-:W-:-:S04]  /*17a0*/  ISETP.NE.U32.AND P0, PT, RZ, UR4, PT ;  /* 0x00000004ff007c0c */ /* 0x000fc8000bf05070 */
[----:B------:R-:W-:-:S13]  /*17b0*/  ISETP.NE.AND.EX P0, PT, RZ, UR5, PT, P0 ;  /* 0x00000005ff007c0c */ /* 0x000fda000bf05300 */
[----:B------:R-:W-:Y:S05]  /*17c0*/  @!P0 BRA `(.L_x_11) ;  /* 0x00000000000c8947 */ /* 0x000fea0003800000 */
[----:B------:R-:W2:Y:S02]  /*17d0*/  LDC.64 R30, c[0x0][0x590] ;  /* 0x00016400ff1e7b82 */ /* 0x000ea40000000a00 */
[----:B--2---:R2:W5:Y:S01]  /*17e0*/  LDG.E R30, desc[UR36][R30.64] ;  /* 0x000000241e1e7981 */ /* 0x004562000c1e1900 */
[----:B------:R-:W-:Y:S05]  /*17f0*/  BRA `(.L_x_10) ;  /* 0x0000000000087947 */ /* 0x000fea0003800000 */
.L_x_11:
[----:B------:R-:W-:Y:S02]  /*1800*/  ULDC UR4, c[0x0][0x584] ;  /* 0x0001610000047ab9 */ /* 0x000fe40000000800 */
[----:B------:R-:W-:-:S07]  /*1810*/  IMAD.U32 R30, RZ, RZ, UR4 ;  /* 0x00000004ff1e7e24 */ /* 0x000fce000f8e00ff */
.L_x_10:
[----:B------:R-:W3:Y:S01]  /*1820*/  LDC R23, c[0x0][0x65c] ;  /* 0x00019700ff177b82 */ /* 0x000ee20000000800 */
[----:B------:R-:W-:Y:S01]  /*1830*/  ULDC UR6, c[0x0][0x28c] ;  /* 0x0000a30000067ab9 */ /* 0x000fe20000000800 */
[----:B------:R-:W-:Y:S01]  /*1840*/  ISETP.NE.AND P0, PT, R10, 0x2, PT ;  /* 0x000000020a00780c */ /* 0x000fe20003f05270 */
[----:B------:R-:W-:Y:S01]  /*1850*/  UIADD3 UR6, UR6, 0x1f, URZ ;  /* 0x0000001f06067890 */ /* 0x000fe2000fffe03f */
[----:B01----:R-:W-:Y:S01]  /*1860*/  IMAD.U32 R8, RZ, RZ, UR13 ;  /* 0x0000000dff087e24 */ /* 0x003fe2000f8e00ff */
[----:B------:R-:W-:Y:S01]  /*1870*/  UMOV UR39, URZ ;  /* 0x0000003f00277c82 */ /* 0x000fe20008000000 */
[----:B------:R-:W-:Y:S01]  /*1880*/  IMAD.MOV.U32 R9, RZ, RZ, RZ ;  /* 0x000000ffff097224 */ /* 0x000fe200078e00ff */
[----:B------:R-:W-:Y:S01]  /*1890*/  USHF.R.S32.HI UR7, URZ, 0x1f, UR6 ;  /* 0x0000001f3f077899 */ /* 0x000fe20008011406 */
[----:B------:R-:W-:Y:S01]  /*18a0*/  UMOV UR38, URZ ;  /* 0x0000003f00267c82 */ /* 0x000fe20008000000 */
[----:B------:R-:W-:Y:S02]  /*18b0*/  ULDC.64 UR8, c[0x0][0x650] ;  /* 0x0001940000087ab9 */ /* 0x000fe40000000a00 */
[----:B------:R-:W-:Y:S01]  /*18c0*/  ULEA.HI UR7, UR7, UR6, URZ, 0x5 ;  /* 0x0000000607077291 */ /* 0x000fe2000f8f283f */
[----:B---3--:R-:W-:-:S04]  /*18d0*/  ISETP.NE.AND P1, PT, R23, 0x1, PT ;  /* 0x000000011700780c */ /* 0x008fc80003f25270 */
[----:B------:R-:W-:-:S09]  /*18e0*/  P2R R0, PR, RZ, 0x2 ;  /* 0x00000002ff007803 */ /* 0x000fd20000000000 */
[----:B------:R-:W0:Y:S01]  /*18f0*/  @P1 LDC R11, c[0x0][0x10] ;  /* 0x00000400ff0b1b82 */ /* 0x000e220000000800 */
[----:B------:R-:W-:Y:S02]  /*1900*/  @P1 IMAD.MOV.U32 R5, RZ, RZ, RZ ;  /* 0x000000ffff051224 */ /* 0x000fe400078e00ff */
[----:B------:R-:W-:-:S05]  /*1910*/  @P1 IMAD.MOV.U32 R19, RZ, RZ, RZ ;  /* 0x000000ffff131224 */ /* 0x000fca00078e00ff */
[----:B------:R-:W1:Y:S01]  /*1920*/  @!P1 LDC R13, c[0x0][0xc] ;  /* 0x00000300ff0d9b82 */ /* 0x000e620000000800 */
[----:B------:R-:W-:Y:S01]  /*1930*/  ULDC UR4, c[0x0][0xc] ;  /* 0x0000030000047ab9 */ /* 0x000fe20000000800 */
[----:B------:R-:W-:Y:S02]  /*1940*/  ULDC UR5, c[0x0][0x10] ;  /* 0x0000040000057ab9 */ /* 0x000fe40000000800 */
[----:B------:R-:W-:-:S04]  /*1950*/  UIMAD.WIDE.U32 UR4, UR4, UR5, URZ ;  /* 0x00000005040472a5 */ /* 0x000fc8000f8e003f */
[----:B------:R-:W3:Y:S01]  /*1960*/  LDC R16, c[0x0][0x14] ;  /* 0x00000500ff107b82 */ /* 0x000ee20000000800 */
[----:B0-----:R-:W-:-:S04]  /*1970*/  @P1 IMAD.WIDE.U32 R10, R11, UR13, R4 ;  /* 0x0000000d0b0a1c25 */ /* 0x001fc8000f8e0004 */
[----:B------:R-:W-:Y:S02]  /*1980*/  @P1 IMAD.IADD R19, R11, 0x1, R19 ;  /* 0x000000010b131824 */ /* 0x000fe400078e0213 */
[----:B------:R-:W-:Y:S02]  /*1990*/  @P1 IMAD.MOV.U32 R22, RZ, RZ, R10 ;  /* 0x000000ffff161224 */ /* 0x000fe400078e000a */
[----:B-1----:R-:W-:-:S04]  /*19a0*/  @!P1 IMAD.WIDE.U32 R8, R4, R13, R8 ;  /* 0x0000000d04089225 */ /* 0x002fc800078e0008 */
[----:B------:R-:W-:Y:S02]  /*19b0*/  @!P1 IMAD.MOV.U32 R22, RZ, RZ, R8 ;  /* 0x000000ffff169224 */ /* 0x000fe400078e0008 */
[----:B------:R-:W-:Y:S02]  /*19c0*/  @!P1 IMAD.MOV.U32 R19, RZ, RZ, R9 ;  /* 0x000000ffff139224 */ /* 0x000fe400078e0009 */
[C---:B---3--:R-:W-:Y:S02]  /*19d0*/  IMAD R11, R16.reuse, UR5, RZ ;  /* 0x00000005100b7c24 */ /* 0x048fe4000f8e02ff */
[----:B------:R-:W-:Y:S01]  /*19e0*/  IMAD.WIDE.U32 R16, R16, UR4, RZ ;  /* 0x0000000410107c25 */ /* 0x000fe2000f8e00ff */
[----:B------:R-:W-:-:S03]  /*19f0*/  USHF.R.S32.HI UR4, URZ, 0x5, UR7 ;  /* 0x000000053f047899 */ /* 0x000fc60008011407 */
[----:B------:R-:W-:Y:S01]  /*1a00*/  IMAD.IADD R0, R17, 0x1, R11 ;  /* 0x0000000111007824 */ /* 0x000fe200078e020b */
[----:B------:R-:W-:Y:S08]  /*1a10*/  @P0 BRA `(.L_x_12) ;  /* 0x0000000000200947 */ /* 0x000ff00003800000 */
[----:B------:R-:W-:Y:S01]  /*1a20*/  UISETP.GE.U32.AND UP0, UPT, UR4, 0x64, UPT ;  /* 0x000000640400788c */ /* 0x000fe2000bf06070 */
[----:B------:R-:W-:Y:S01]  /*1a30*/  IADD3 R22, P0, R22, R16, RZ ;  /* 0x0000001016167210 */ /* 0x000fe20007f1e0ff */
[----:B------:R-:W-:Y:S01]  /*1a40*/  UIMAD.WIDE.U32 UR6, UR4, 0x51eb851f, URZ ;  /* 0x51eb851f040678a5 */ /* 0x000fe2000f8e003f */
[----:B------:R-:W-:-:S03]  /*1a50*/  UMOV UR38, URZ ;  /* 0x0000003f00267c82 */ /* 0x000fc60008000000 */
[----:B------:R-:W-:Y:S01]  /*1a60*/  USHF.R.U32.HI UR6, URZ, 0x5, UR7 ;  /* 0x000000053f067899 */ /* 0x000fe20008011607 */
[----:B------:R-:W-:-:S03]  /*1a70*/  IMAD.X R19, R0, 0x1, R19, P0 ;  /* 0x0000000100137824 */ /* 0x000fc600000e0613 */
[----:B------:R-:W-:Y:S02]  /*1a80*/  UIMAD UR39, UR6, -0x64, UR4 ;  /* 0xffffff9c062778a4 */ /* 0x000fe4000f8e0204 */
[----:B------:R-:W-:-:S12]  /*1a90*/  @UP0 ULOP3.LUT UR38, UR6, 0x1, URZ, 0xc0, !UPT ;  /* 0x0000000106260892 */ /* 0x000fd8000f8ec03f */
.L_x_12:
[----:B------:R-:W-:Y:S01]  /*1aa0*/  ISETP.GE.U32.AND P0, PT, R22, UR8, PT ;  /* 0x0000000816007c0c */ /* 0x000fe2000bf06070 */
[----:B------:R-:W-:Y:S01]  /*1ab0*/  IMAD.MOV.U32 R24, RZ, RZ, -0x1 ;  /* 0xffffffffff187424 */ /* 0x000fe200078e00ff */
[----:B------:R-:W-:Y:S01]  /*1ac0*/  PRMT R8, RZ, 0x7610, R8 ;  /* 0x00007610ff087816 */ /* 0x000fe20000000008 */
[----:B------:R-:W-:Y:S01]  /*1ad0*/  IMAD.MOV.U32 R25, RZ, RZ, -0x1 ;  /* 0xffffffffff197424 */ /* 0x000fe200078e00ff */
[----:B------:R-:W-:Y:S01]  /*1ae0*/  ISETP.GE.U32.AND.EX P0, PT, R19, UR9, PT, P0 ;  /* 0x0000000913007c0c */ /* 0x000fe2000bf06100 */
[----:B------:R-:W-:-:S12]  /*1af0*/  IMAD.MOV.U32 R26, RZ, RZ, -0x1 ;  /* 0xffffffffff1a7424 */ /* 0x000fd800078e00ff */
[----:B------:R-:W-:Y:S05]  /*1b00*/  @P0 BRA `(.L_x_13) ;  /* 0x00000004002c0947 */ /* 0x000fea0003800000 */
[----:B------:R-:W0:Y:S01]  /*1b10*/  LDC.64 R24, c[0x0][0x628] ;  /* 0x00018a00ff187b82 */ /* 0x000e220000000a00 */
[----:B------:R-:W-:Y:S02]  /*1b20*/  IMAD.MOV.U32 R8, RZ, RZ, R22 ;  /* 0x000000ffff087224 */ /* 0x000fe400078e0016 */
[----:B------:R-:W-:-:S05]  /*1b30*/  IMAD.MOV.U32 R9, RZ, RZ, R19 ;  /* 0x000000ffff097224 */ /* 0x000fca00078e0013 */
[----:B------:R-:W1:Y:S08]  /*1b40*/  LDC R14, c[0x0][0x630] ;  /* 0x00018c00ff0e7b82 */ /* 0x000e700000000800 */
[----:B------:R-:W3:Y:S01]  /*1b50*/  LDC.64 R34, c[0x0][0x620] ;  /* 0x00018800ff227b82 */ /* 0x000ee20000000a00 */
[----:B0-----:R-:W-:-:S04]  /*1b60*/  ISETP.NE.U32.AND P0, PT, R24, RZ, PT ;  /* 0x000000ff1800720c */ /* 0x001fc80003f05070 */
[----:B------:R-:W-:-:S13]  /*1b70*/  ISETP.NE.AND.EX P0, PT, R25, RZ, PT, P0 ;  /* 0x000000ff1900720c */ /* 0x000fda0003f05300 */
[----:B-1-3--:R-:W-:Y:S05]  /*1b80*/  @!P0 BRA `(.L_x_14) ;  /* 0x0000000000288947 */ /* 0x00afea0003800000 */
[----:B------:R-:W0:Y:S02]  /*1b90*/  LDC R13, c[0x0][0x634] ;  /* 0x00018d00ff0d7b82 */ /* 0x000e240000000800 */
[----:B0-----:R-:W-:-:S05]  /*1ba0*/  IADD3 R13, P0, R22, R13, RZ ;  /* 0x0000000d160d7210 */ /* 0x001fca0007f1e0ff */
[----:B------:R-:W-:-:S04]  /*1bb0*/  IMAD.X R21, RZ, RZ, R19, P0 ;  /* 0x000000ffff157224 */ /* 0x000fc800000e0613 */
[----:B------:R-:W-:-:S04]  /*1bc0*/  IMAD.WIDE.U32 R8, R21, R24, RZ ;  /* 0x0000001815087225 */ /* 0x000fc800078e00ff */
[----:B------:R-:W-:-:S04]  /*1bd0*/  IMAD.WIDE.U32 R10, P0, R13, R25, R8 ;  /* 0x000000190d0a7225 */ /* 0x000fc80007800008 */
[----:B------:R-:W-:-:S04]  /*1be0*/  IMAD.WIDE.U32 R8, R13, R24, RZ ;  /* 0x000000180d087225 */ /* 0x000fc800078e00ff */
[----:B------:R-:W-:Y:S01]  /*1bf0*/  IMAD.X R13, RZ, RZ, RZ, P0 ;  /* 0x000000ffff0d7224 */ /* 0x000fe200000e06ff */
[----:B------:R-:W-:Y:S01]  /*1c00*/  IADD3 RZ, P0, R9, R10, RZ ;  /* 0x0000000a09ff7210 */ /* 0x000fe20007f1e0ff */
[----:B------:R-:W-:-:S04]  /*1c10*/  IMAD.MOV.U32 R12, RZ, RZ, R11 ;  /* 0x000000ffff0c7224 */ /* 0x000fc800078e000b */
[----:B------:R-:W-:-:S08]  /*1c20*/  IMAD.WIDE.U32.X R8, R21, R25, R12, P0 ;  /* 0x0000001915087225 */ /* 0x000fd000000e040c */
.L_x_14:
[-CC-:B------:R-:W-:Y:S01]  /*1c30*/  SHF.R.U64 R38, R8, R14.reuse, R9.reuse ;  /* 0x0000000e08267219 */ /* 0x180fe20000001209 */
[----:B------:R-:W0:Y:S01]  /*1c40*/  LDC.64 R36, c[0x0][0x640] ;  /* 0x00019000ff247b82 */ /* 0x000e220000000a00 */
[----:B------:R-:W-:Y:S02]  /*1c50*/  SHF.R.U32.HI R8, RZ, R14, R9 ;  /* 0x0000000eff087219 */ /* 0x000fe40000011609 */
[----:B------:R-:W-:-:S05]  /*1c60*/  IADD3 R11, P0, RZ, -R38, RZ ;  /* 0x80000026ff0b7210 */ /* 0x000fca0007f1e0ff */
[----:B------:R-:W1:Y:S01]  /*1c70*/  LDC R12, c[0x0][0x618] ;  /* 0x00018600ff0c7b82 */ /* 0x000e620000000800 */
[----:B------:R-:W-:Y:S02]  /*1c80*/  IMAD.X R9, RZ, RZ, ~R8, P0 ;  /* 0x000000ffff097224 */ /* 0x000fe400000e0e08 */
[----:B------:R-:W-:Y:S02]  /*1c90*/  IMAD.MOV.U32 R8, RZ, RZ, R22 ;  /* 0x000000ffff087224 */ /* 0x000fe400078e0016 */
[-C--:B------:R-:W-:Y:S02]  /*1ca0*/  IMAD R10, R9, R34.reuse, RZ ;  /* 0x00000022090a7224 */ /* 0x080fe400078e02ff */
[----:B------:R-:W-:Y:S01]  /*1cb0*/  IMAD.MOV.U32 R9, RZ, RZ, R19 ;  /* 0x000000ffff097224 */ /* 0x000fe200078e0013 */
[----:B------:R-:W3:Y:S01]  /*1cc0*/  LDC R14, c[0x0][0x608] ;  /* 0x00018200ff0e7b82 */ /* 0x000ee20000000800 */
[----:B------:R-:W-:-:S04]  /*1cd0*/  IMAD.WIDE.U32 R8, R11, R34, R8 ;  /* 0x000000220b087225 */ /* 0x000fc800078e0008 */
[----:B------:R-:W-:-:S03]  /*1ce0*/  IMAD R11, R11, R35, R10 ;  /* 0x000000230b0b7224 */ /* 0x000fc600078e020a */
[----:B------:R-:W4:Y:S01]  /*1cf0*/  LDC R26, c[0x0][0x658] ;  /* 0x00019600ff1a7b82 */ /* 0x000f220000000800 */
[----:B0-----:R-:W-:Y:S01]  /*1d00*/  ISETP.NE.U32.AND P0, PT, R36, RZ, PT ;  /* 0x000000ff2400720c */ /* 0x001fe20003f05070 */
[----:B------:R-:W-:Y:S02]  /*1d10*/  IMAD.MOV.U32 R35, RZ, RZ, 0x1 ;  /* 0x00000001ff237424 */ /* 0x000fe400078e00ff */
[----:B------:R-:W-:Y:S01]  /*1d20*/  IMAD.IADD R9, R9, 0x1, R11 ;  /* 0x0000000109097824 */ /* 0x000fe200078e020b */
[----:B------:R-:W-:Y:S01]  /*1d30*/  ISETP.NE.AND.EX P0, PT, R37, RZ, PT, P0 ;  /* 0x000000ff2500720c */ /* 0x000fe20003f05300 */
[----:B------:R-:W-:Y:S02]  /*1d40*/  IMAD.MOV.U32 R11, RZ, RZ, -0x1 ;  /* 0xffffffffff0b7424 */ /* 0x000fe400078e00ff */
[----:B------:R-:W0:Y:S01]  /*1d50*/  LDC R25, c[0x0][0x600] ;  /* 0x00018000ff197b82 */ /* 0x000e220000000800 */
[-CC-:B-1----:R-:W-:Y:S02]  /*1d60*/  SHF.R.U64 R24, R8, R12.reuse, R9.reuse ;  /* 0x0000000c08187219 */ /* 0x182fe40000001209 */
[----:B------:R-:W-:-:S05]  /*1d70*/  SHF.R.U32.HI R9, RZ, R12, R9 ;  /* 0x0000000cff097219 */ /* 0x000fca0000011609 */
[----:B--2---:R-:W1:Y:S01]  /*1d80*/  LDC R31, c[0x0][0x648] ;  /* 0x00019200ff1f7b82 */ /* 0x004e620000000800 */
[-CC-:B---3--:R-:W-:Y:S02]  /*1d90*/  SHF.R.U64 R39, R24, R14.reuse, R9.reuse ;  /* 0x0000000e18277219 */ /* 0x188fe40000001209 */
[----:B------:R-:W-:-:S05]  /*1da0*/  SHF.R.U32.HI R9, RZ, R14, R9 ;  /* 0x0000000eff097219 */ /* 0x000fca0000011609 */
[----:B------:R-:W2:Y:S01]  /*1db0*/  LDC R33, c[0x0][0x638] ;  /* 0x00018e00ff217b82 */ /* 0x000ea20000000800 */
[-C--:B----4-:R-:W-:Y:S02]  /*1dc0*/  SHF.L.U32 R8, R11, R26.reuse, RZ ;  /* 0x0000001a0b087219 */ /* 0x090fe400000006ff */
[--C-:B------:R-:W-:Y:S02]  /*1dd0*/  SHF.R.U64 R40, R39, R26, R9.reuse ;  /* 0x0000001a27287219 */ /* 0x100fe40000001209 */
[----:B------:R-:W-:Y:S02]  /*1de0*/  LOP3.LUT R14, RZ, R8, RZ, 0x33, !PT ;  /* 0x00000008ff0e7212 */ /* 0x000fe400078e33ff */
[----:B------:R-:W-:Y:S01]  /*1df0*/  SHF.R.U32.HI R9, RZ, R26, R9 ;  /* 0x0000001aff097219 */ /* 0x000fe20000011609 */
[----:B------:R-:W3:Y:S01]  /*1e00*/  LDC R34, c[0x0][0x610] ;  /* 0x00018400ff227b82 */ /* 0x000ee20000000800 */
[----:B------:R-:W-:Y:S01]  /*1e10*/  IMAD.MOV.U32 R8, RZ, RZ, R40 ;  /* 0x000000ffff087224 */ /* 0x000fe200078e0028 */
[----:B------:R-:W-:Y:S06]  /*1e20*/  @!P0 BRA `(.L_x_15) ;  /* 0x0000000000288947 */ /* 0x000fec0003800000 */
[----:B------:R-:W4:Y:S02]  /*1e30*/  LDC R13, c[0x0][0x64c] ;  /* 0x00019300ff0d7b82 */ /* 0x000f240000000800 */
[----:B----4-:R-:W-:-:S05]  /*1e40*/  IADD3 R13, P0, R40, R13, RZ ;  /* 0x0000000d280d7210 */ /* 0x010fca0007f1e0ff */
        /* <DEDUP_REMOVED lines=8> */
.L_x_15:
[----:B-1----:R-:W-:Y:S01]  /*1ed0*/  SHF.R.U64 R8, R8, R31, R9 ;  /* 0x0000001f08087219 */ /* 0x002fe20000001209 */
[----:B0-----:R-:W-:Y:S01]  /*1ee0*/  VIADD R9, R25, 0xffffffff ;  /* 0xffffffff19097836 */ /* 0x001fe20000000000 */
[----:B------:R-:W-:Y:S01]  /*1ef0*/  SHF.L.U32 R5, R35, R26, RZ ;  /* 0x0000001a23057219 */ /* 0x000fe200000006ff */
[----:B------:R-:W-:Y:S01]  /*1f00*/  @P1 IMAD R20, R15, R32, R4 ;  /* 0x000000200f141224 */ /* 0x000fe200078e0204 */
[----:B------:R-:W-:Y:S01]  /*1f10*/  LOP3.LUT R14, R39, R14, RZ, 0xc0, !PT ;  /* 0x0000000e270e7212 */ /* 0x000fe200078ec0ff */
[----:B------:R-:W-:Y:S01]  /*1f20*/  IMAD.MOV R10, RZ, RZ, -R8 ;  /* 0x000000ffff0a7224 */ /* 0x000fe200078e0a08 */
[----:B------:R-:W-:Y:S01]  /*1f30*/  LOP3.LUT R9, R24, R9, RZ, 0xc0, !PT ;  /* 0x0000000918097212 */ /* 0x000fe200078ec0ff */
[----:B------:R-:W-:Y:S02]  /*1f40*/  IMAD.MOV.U32 R26, RZ, RZ, R38 ;  /* 0x000000ffff1a7224 */ /* 0x000fe400078e0026 */
[----:B------:R-:W-:Y:S02]  /*1f50*/  IMAD R5, R5, R8, R14 ;  /* 0x0000000805057224 */ /* 0x000fe400078e020e */
[----:B--2---:R-:W-:-:S02]  /*1f60*/  IMAD R4, R10, R33, R40 ;  /* 0x000000210a047224 */ /* 0x004fc400078e0228 */
[----:B---3--:R-:W-:Y:S02]  /*1f70*/  IMAD R24, R5, R34, R20 ;  /* 0x0000002205187224 */ /* 0x008fe400078e0214 */
[----:B------:R-:W-:Y:S02]  /*1f80*/  IMAD R5, R4, R25, R9 ;  /* 0x0000001904057224 */ /* 0x000fe400078e0209 */
[----:B------:R-:W-:-:S03]  /*1f90*/  IMAD.MOV.U32 R8, RZ, RZ, 0x1 ;  /* 0x00000001ff087424 */ /* 0x000fc600078e00ff */
[----:B------:R-:W-:Y:S02]  /*1fa0*/  SEL R25, R5, R24, !P1 ;  /* 0x0000001805197207 */ /* 0x000fe40004800000 */
[----:B------:R-:W-:-:S07]  /*1fb0*/  SEL R24, R24, R5, !P1 ;  /* 0x0000000518187207 */ /* 0x000fce0004800000 */
.L_x_13:
[----:B------:R-:W-:Y:S05]  /*1fc0*/  @!P2 BRA `(.L_x_16) ;  /* 0x00000000000ca947 */ /* 0x000fea0003800000 */
[----:B------:R-:W-:Y:S01]  /*1fd0*/  UCGABAR_WAIT ;  /* 0x0000000000007dc7 */ /* 0x000fe20008000000 */
[----:B------:R-:W-:Y:S01]  /*1fe0*/  CCTL.IVALL ;  /* 0x00000000ff00798f */ /* 0x000fe20002000000 */
[----:B------:R-:W-:Y:S05]  /*1ff0*/  BRA `(.L_x_17) ;  /* 0x0000000000047947 */ /* 0x000fea0003800000 */
.L_x_16:
[----:B------:R-:W-:Y:S06]  /*2000*/  BAR.SYNC.DEFER_BLOCKING 0x0 ;  /* 0x0000000000007b1d */ /* 0x000fec0000010000 */
.L_x_17:
[----:B------:R-:W-:Y:S05]  /*2010*/  @!P4 BRA `(.L_x_18) ;  /* 0x000000180070c947 */ /* 0x000fea0003800000 */
[----:B------:R-:W-:-:S13]  /*2020*/  ISETP.GT.U32.AND P0, PT, R41, 0x1, PT ;  /* 0x000000012900780c */ /* 0x000fda0003f04070 */
[----:B------:R-:W-:Y:S05]  /*2030*/  @P0 EXIT ;  /* 0x000000000000094d */ /* 0x000fea0003800000 */
.L_x_19:
[----:B------:R-:W-:-:S08]  /*2040*/  NOP ;  /* 0x0000000000007918 */ /* 0x000fd00000000000 */
[----:B------:R-:W0:Y:S02]  /*2050*/  USETMAXREG.TRY_ALLOC.CTAPOOL UP0, 0xe8 ;  /* 0x000000e8000079c8 */ /* 0x000e240008000600 */
[----:B0-----:R-:W-:-:S13]  /*2060*/  PLOP3.LUT P0, PT, PT, PT, UP0, 0x80, 0x0 ;  /* 0x000000000000781c */ /* 0x001fda0003f0f008 */
[----:B------:R-:W-:Y:S05]  /*2070*/  @!P0 BRA `(.L_x_19) ;  /* 0xfffffffc00f08947 */ /* 0x000fea000383ffff */
[----:B------:R-:W-:-:S13]  /*2080*/  LOP3.LUT P0, RZ, R8, 0xff, RZ, 0xc0, !PT ;  /* 0x000000ff08ff7812 */ /* 0x000fda000780c0ff */
[----:B------:R-:W-:Y:S05]  /*2090*/  @!P0 EXIT ;  /* 0x000000000000894d */ /* 0x000fea0003800000 */
[----:B------:R-:W0:Y:S01]  /*20a0*/  S2UR UR5, SR_CgaCtaId ;  /* 0x00000000000579c3 */ /* 0x000e220000008800 */
[----:B------:R-:W-:Y:S01]  /*20b0*/  LEA.HI R3, R7, R2, RZ, 0x2 ;  /* 0x0000000207037211 */ /* 0x000fe200078f10ff */
[----:B------:R-:W-:Y:S01]  /*20c0*/  ULDC.64 UR6, c[0x0][0x5c8] ;  /* 0x0001720000067ab9 */ /* 0x000fe20000000a00 */
[----:B------:R-:W-:Y:S01]  /*20d0*/  UMOV UR40, 0x400 ;  /* 0x0000040000287882 */ /* 0x000fe20000000000 */
[----:B------:R-:W-:Y:S01]  /*20e0*/  USHF.L.U64.HI UR42, UR6, 0x3, UR7 ;  /* 0x00000003062a7899 */ /* 0x000fe20008010207 */
[--C-:B------:R-:W-:Y:S01]  /*20f0*/  SHF.R.S32.HI R36, RZ, 0x2, R3.reuse ;  /* 0x00000002ff247819 */ /* 0x100fe20000011403 */
[----:B------:R-:W-:Y:S01]  /*2100*/  USHF.L.U32 UR41, UR6, 0x3, URZ ;  /* 0x0000000306297899 */ /* 0x000fe2000800063f */
[----:B------:R-:W-:Y:S01]  /*2110*/  SHF.R.S32.HI R5, RZ, 0x1f, R3 ;  /* 0x0000001fff057819 */ /* 0x000fe20000011403 */
[----:B--2---:R-:W1:Y:S01]  /*2120*/  LDC R31, c[0x0][0x658] ;  /* 0x00019600ff1f7b82 */ /* 0x004e620000000800 */
[----:B------:R-:W-:Y:S01]  /*2130*/  UISETP.LT.AND UP0, UPT, UR4, 0x1, UPT ;  /* 0x000000010400788c */ /* 0x000fe2000bf01270 */
[----:B------:R-:W-:Y:S01]  /*2140*/  LOP3.LUT R3, R3, 0xfffffffc, RZ, 0xc0, !PT ;  /* 0xfffffffc03037812 */ /* 0x000fe200078ec0ff */
[----:B------:R-:W-:Y:S01]  /*2150*/  UIADD3 UR6, UR12, -0x1, URZ ;  /* 0xffffffff0c067890 */ /* 0x000fe2000fffe03f */
[----:B------:R-:W-:Y:S01]  /*2160*/  LEA.HI R5, R5, R36, RZ, 0x3 ;  /* 0x0000002405057211 */ /* 0x000fe200078f18ff */
[----:B------:R-:W-:Y:S01]  /*2170*/  USEL UR43, UR4, 0x1, UP0 ;  /* 0x00000001042b7887 */ /* 0x000fe20008000000 */
[----:B------:R-:W-:Y:S01]  /*2180*/  LEA.HI R7, R7, R2, RZ, 0x5 ;  /* 0x0000000207077211 */ /* 0x000fe200078f28ff */
[----:B------:R-:W-:Y:S01]  /*2190*/  UISETP.NE.AND UP0, UPT, UR6, URZ, UPT ;  /* 0x0000003f0600728c */ /* 0x000fe2000bf05270 */
[----:B------:R-:W2:Y:S01]  /*21a0*/  LDC R42, c[0x0][0x288] ;  /* 0x0000a200ff2a7b82 */ /* 0x000ea20000000800 */
[----:B------:R-:W-:Y:S01]  /*21b0*/  LOP3.LUT R5, R5, 0xfffffff8, RZ, 0xc0, !PT ;  /* 0xfffffff805057812 */ /* 0x000fe200078ec0ff */
[----:B------:R-:W-:Y:S01]  /*21c0*/  IMAD.IADD R3, R2, 0x1, -R3 ;  /* 0x0000000102037824 */ /* 0x000fe200078e0a03 */
[----:B------:R-:W-:Y:S01]  /*21d0*/  SHF.R.S32.HI R7, RZ, 0x5, R7 ;  /* 0x00000005ff077819 */ /* 0x000fe20000011407 */
[----:B------:R-:W-:Y:S01]  /*21e0*/  IMAD.MOV.U32 R2, RZ, RZ, -0x1 ;  /* 0xffffffffff027424 */ /* 0x000fe200078e00ff */
[----:B------:R-:W-:Y:S01]  /*21f0*/  USEL UR8, URZ, 0x1, UP0 ;  /* 0x000000013f087887 */ /* 0x000fe20008000000 */
[----:B------:R-:W-:Y:S01]  /*2200*/  IMAD.IADD R36, R36, 0x1, -R5 ;  /* 0x0000000124247824 */ /* 0x000fe200078e0a05 */
[----:B------:R-:W-:Y:S01]  /*2210*/  ULDC UR9, c[0x0][0x284] ;  /* 0x0000a10000097ab9 */ /* 0x000fe20000000800 */
[----:B0-----:R-:W-:Y:S01]  /*2220*/  ULEA UR40, UR5, UR40, 0x18 ;  /* 0x0000002805287291 */ /* 0x001fe2000f8ec03f */
[----:B------:R-:W-:Y:S01]  /*2230*/  IMAD.MOV.U32 R4, RZ, RZ, 0x1 ;  /* 0x00000001ff047424 */ /* 0x000fe200078e00ff */
[----:B------:R-:W-:Y:S01]  /*2240*/  USHF.L.U32 UR5, UR6, 0x3, URZ ;  /* 0x0000000306057899 */ /* 0x000fe2000800063f */
[--C-:B------:R-:W-:Y:S01]  /*2250*/  SHF.R.S32.HI R37, RZ, 0x1f, R36.reuse ;  /* 0x0000001fff257819 */ /* 0x100fe20000011424 */
[----:B------:R-:W-:Y:S01]  /*2260*/  UIADD3 UR6, UR40, 0x780, URZ ;  /* 0x0000078028067890 */ /* 0x000fe2000fffe03f */
[----:B------:R-:W-:Y:S01]  /*2270*/  IMAD.SHL.U32 R38, R3, 0x2, RZ ;  /* 0x0000000203267824 */ /* 0x000fe200078e00ff */
[----:B------:R-:W-:Y:S01]  /*2280*/  UIADD3 UR7, UR40, 0x32780, URZ ;  /* 0x0003278028077890 */ /* 0x000fe2000fffe03f */
[C-C-:B------:R-:W-:Y:S01]  /*2290*/  IMAD R43, R7.reuse, -0x10, -R36.reuse ;  /* 0xfffffff0072b7824 */ /* 0x140fe200078e0a24 */
[----:B------:R-:W-:Y:S01]  /*22a0*/  USHF.R.U32.HI UR6, URZ, 0x4, UR6 ;  /* 0x000000043f067899 */ /* 0x000fe20008011606 */
[-C--:B-1----:R-:W-:Y:S01]  /*22b0*/  SHF.L.U32 R2, R2, R31.reuse, RZ ;  /* 0x0000001f02027219 */ /* 0x082fe200000006ff */
[----:B------:R-:W-:Y:S01]  /*22c0*/  USHF.R.U32.HI UR7, URZ, 0x4, UR7 ;  /* 0x000000043f077899 */ /* 0x000fe20008011607 */
[----:B------:R-:W-:Y:S01]  /*22d0*/  IMAD.WIDE R36, R7, 0x10, R36 ;  /* 0x0000001007247825 */ /* 0x000fe200078e0224 */
[----:B------:R-:W-:Y:S01]  /*22e0*/  UIADD3 UR47, UR40, 0x650, URZ ;  /* 0x00000650282f7890 */ /* 0x000fe2000fffe03f */
[----:B------:R-:W-:Y:S01]  /*22f0*/  SHF.L.U32 R31, R4, R31, RZ ;  /* 0x0000001f041f7219 */ /* 0x000fe200000006ff */
[----:B------:R-:W-:Y:S01]  /*2300*/  ULOP3.LUT UR5, UR5, 0x8, URZ, 0xc0, !UPT ;  /* 0x0000000805057892 */ /* 0x000fe2000f8ec03f */
[----:B------:R-:W-:Y:S01]  /*2310*/  SHF.L.U64.HI R40, R16, 0x1, R0 ;  /* 0x0000000110287819 */ /* 0x000fe20000010200 */
[----:B------:R-:W-:Y:S01]  /*2320*/  ULOP3.LUT UR6, UR6, 0x3fff, URZ, 0xc0, !UPT ;  /* 0x00003fff06067892 */ /* 0x000fe2000f8ec03f */
[----:B--2---:R-:W-:Y:S01]  /*2330*/  IMAD R42, R3, -0x2, R42 ;  /* 0xfffffffe032a7824 */ /* 0x004fe200078e022a */
[----:B------:R-:W-:Y:S01]  /*2340*/  ULOP3.LUT UR7, UR7, 0x3fff, URZ, 0xc0, !UPT ;  /* 0x00003fff07077892 */ /* 0x000fe2000f8ec03f */
[----:B------:R-:W-:Y:S01]  /*2350*/  LOP3.LUT R45, R18, 0x1, RZ, 0xfc, !PT ;  /* 0x00000001122d7812 */ /* 0x000fe200078efcff */
[----:B------:R-:W-:Y:S01]  /*2360*/  IMAD.U32 R46, RZ, RZ, UR8 ;  /* 0x00000008ff2e7e24 */ /* 0x000fe2000f8e00ff */
[----:B------:R-:W-:Y:S01]  /*2370*/  LOP3.LUT R41, RZ, R2, RZ, 0x33, !PT ;  /* 0x00000002ff297212 */ /* 0x000fe200078e33ff */
[----:B------:R-:W-:Y:S01]  /*2380*/  VIADD R43, R43, UR9 ;  /* 0x000000092b2b7c36 */ /* 0x000fe20008000000 */
[----:B------:R-:W-:Y:S01]  /*2390*/  SHF.R.S32.HI R39, RZ, 0x1f, R38 ;  /* 0x0000001fff277819 */ /* 0x000fe20000011426 */
[----:B------:R-:W-:-:S02]  /*23a0*/  USHF.L.U32 UR48, UR4, 0x1, URZ ;  /* 0x0000000104307899 */ /* 0x000fc4000800063f */
[----:B------:R-:W-:Y:S02]  /*23b0*/  UIADD3 UR43, -UR43, UR4, URZ ;  /* 0x000000042b2b7290 */ /* 0x000fe4000fffe13f */
[----:B------:R-:W-:Y:S02]  /*23c0*/  ULEA UR50, UR12, UR47, 0x3 ;  /* 0x0000002f0c327291 */ /* 0x000fe4000f8e183f */
[----:B------:R-:W-:Y:S02]  /*23d0*/  ULOP3.LUT UR49, UR5, 0x8, URZ, 0x3c, !UPT ;  /* 0x0000000805317892 */ /* 0x000fe4000f8e3c3f */
[----:B------:R-:W-:Y:S02]  /*23e0*/  ULOP3.LUT UR44, UR5, 0x18, URZ, 0x3c, !UPT ;  /* 0x00000018052c7892 */ /* 0x000fe4000f8e3c3f */
[----:B------:R-:W-:Y:S02]  /*23f0*/  ULOP3.LUT UR45, UR6, 0x10000, URZ, 0xfc, !UPT ;  /* 0x00010000062d7892 */ /* 0x000fe4000f8efc3f */
[----:B------:R-:W-:-:S12]  /*2400*/  ULOP3.LUT UR46, UR7, 0x10000, URZ, 0xfc, !UPT ;  /* 0x00010000072e7892 */ /* 0x000fd8000f8efc3f */
.L_x_51:
[----:B------:R-:W-:-:S04]  /*2410*/  SHF.L.U32 R0, R46, 0x1f, RZ ;  /* 0x0000001f2e007819 */ /* 0x000fc800000006ff */
[----:B0-----:R-:W0:Y:S02]  /*2420*/  SYNCS.PHASECHK.TRANS64.TRYWAIT P0, [UR50+-0x8], R0 ;  /* 0xfffff800ff0075a7 */ /* 0x001e240008000172 */
[----:B0123--:R-:W-:Y:S05]  /*2430*/  @!P0 BRA `(.L_x_20) ;  /* 0x00000024008c8947 */ /* 0x00ffea0003800000 */
.L_x_72:
[----:B------:R-:W-:Y:S02]  /*2440*/  ULDC UR4, c[0x0][0x28c] ;  /* 0x0000a30000047ab9 */ /* 0x000fe40000000800 */
[----:B------:R-:W-:-:S13]  /*2450*/  ISETP.LT.AND P0, PT, RZ, UR4, PT ;  /* 0x00000004ff007c0c */ /* 0x000fda000bf01270 */
[----:B------:R-:W-:Y:S05]  /*2460*/  @P0 BRA `(.L_x_21) ;  /* 0x0000000000400947 */ /* 0x000fea0003800000 */
[----:B0-----:R-:W-:Y:S01]  /*2470*/  MOV R0, 0x0 ;  /* 0x0000000000007802 */ /* 0x001fe20000000f00 */
[----:B------:R-:W-:Y:S01]  /*2480*/  ULDC.64 UR4, c[0x4][0x68] ;  /* 0x01001a0000047ab9 */ /* 0x000fe20000000a00 */
[----:B------:R-:W-:Y:S01]  /*2490*/  ULDC.64 UR6, c[0x4][0x8] ;  /* 0x0100020000067ab9 */ /* 0x000fe20000000a00 */
[----:B------:R-:W-:Y:S01]  /*24a0*/  IMAD.U32 R4, RZ, RZ, UR4 ;  /* 0x00000004ff047e24 */ /* 0x000fe2000f8e00ff */
[----:B------:R0:W1:Y:S01]  /*24b0*/  LDC.64 R2, c[0x4][R0] ;  /* 0x0100000000027b82 */ /* 0x0000620000000a00 */
[----:B------:R-:W-:Y:S01]  /*24c0*/  IMAD.U32 R5, RZ, RZ, UR5 ;  /* 0x00000005ff057e24 */ /* 0x000fe2000f8e00ff */
[----:B------:R-:W-:Y:S01]  /*24d0*/  ULDC.64 UR4, c[0x4][0x70] ;  /* 0x01001c0000047ab9 */ /* 0x000fe20000000a00 */
[----:B------:R-:W-:Y:S02]  /*24e0*/  IMAD.U32 R10, RZ, RZ, UR6 ;  /* 0x00000006ff0a7e24 */ /* 0x000fe4000f8e00ff */
[----:B------:R-:W-:Y:S02]  /*24f0*/  IMAD.U32 R6, RZ, RZ, UR4 ;  /* 0x00000004ff067e24 */ /* 0x000fe4000f8e00ff */
[----:B------:R-:W-:-:S02]  /*2500*/  IMAD.U32 R7, RZ, RZ, UR5 ;  /* 0x00000005ff077e24 */ /* 0x000fc4000f8e00ff */
[----:B------:R-:W-:Y:S02]  /*2510*/  IMAD.U32 R11, RZ, RZ, UR7 ;  /* 0x00000007ff0b7e24 */ /* 0x000fe4000f8e00ff */
[----:B------:R-:W-:Y:S02]  /*2520*/  IMAD.MOV.U32 R8, RZ, RZ, 0x1e1 ;  /* 0x000001e1ff087424 */ /* 0x000fe400078e00ff */
[----:B------:R-:W-:Y:S02]  /*2530*/  IMAD.MOV.U32 R12, RZ, RZ, 0x1 ;  /* 0x00000001ff0c7424 */ /* 0x000fe400078e00ff */
[----:B0-----:R-:W-:-:S07]  /*2540*/  IMAD.MOV.U32 R13, RZ, RZ, RZ ;  /* 0x000000ffff0d7224 */ /* 0x001fce00078e00ff */
[----:B------:R-:W-:-:S07]  /*2550*/  LEPC R20, `(.L_x_21) ;  /* 0x000000001014794e */ /* 0x000fce0000000000 */
[----:B-1---5:R-:W-:Y:S05]  /*2560*/  CALL.ABS.NOINC R2 ;  /* 0x0000000002007343 */ /* 0x022fea0003c00000 */
.L_x_21:
[----:B------:R-:W-:-:S13]  /*2570*/  ISETP.NE.AND P0, PT, R45, 0x3, PT ;  /* 0x000000032d00780c */ /* 0x000fda0003f05270 */
[----:B------:R-:W-:Y:S05]  /*2580*/  @!P0 BRA `(.L_x_22) ;  /* 0x0000000000048947 */ /* 0x000fea0003800000 */
[----:B------:R-:W-:Y:S01]  /*2590*/  BPT.TRAP 0x1 ;  /* 0x000000040000795c */ /* 0x000fe20000300000 */
.L_x_22:
[----:B0-----:R-:W-:Y:S02]  /*25a0*/  IMAD.U32 R0, RZ, RZ, UR39 ;  /* 0x00000027ff007e24 */ /* 0x001fe4000f8e00ff */
[----:B------:R-:W-:-:S03]  /*25b0*/  IMAD.U32 R3, RZ, RZ, UR38 ;  /* 0x00000026ff037e24 */ /* 0x000fc6000f8e00ff */
[----:B------:R-:W-:Y:S02]  /*25c0*/  LEA R0, R0, UR40, 0x3 ;  /* 0x0000002800007c11 */ /* 0x000fe4000f8e18ff */
[----:B------:R-:W-:-:S04]  /*25d0*/  SHF.L.U32 R3, R3, 0x1f, RZ ;  /* 0x0000001f03037819 */ /* 0x000fc800000006ff */
[----:B------:R0:W1:Y:S01]  /*25e0*/  SYNCS.PHASECHK.TRANS64.TRYWAIT P1, [R0+URZ], R3 ;  /* 0x00000003000075a7 */ /* 0x000062000802017f */
[----:B------:R-:W-:Y:S05]  /*25f0*/  @!P0 BRA `(.L_x_23) ;  /* 0x0000000000048947 */ /* 0x000fea0003800000 */
[----:B------:R-:W-:Y:S01]  /*2600*/  BPT.TRAP 0x1 ;  /* 0x000000040000795c */ /* 0x000fe20000300000 */
.L_x_23:
[----:B-1----:R-:W-:Y:S05]  /*2610*/  @P1 BRA `(.L_x_24) ;  /* 0x0000000000081947 */ /* 0x002fea0003800000 */
[----:B------:R-:W1:Y:S02]  /*2620*/  SYNCS.PHASECHK.TRANS64.TRYWAIT P1, [R0+URZ], R3 ;  /* 0x00000003000075a7 */ /* 0x000e64000802017f */
[----:B-1----:R-:W-:Y:S05]  /*2630*/  @!P1 BRA `(.L_x_25) ;  /* 0x0000002400249947 */ /* 0x002fea0003800000 */
.L_x_24:
[----:B------:R-:W-:Y:S05]  /*2640*/  WARPSYNC.ALL ;  /* 0x0000000000007948 */ /* 0x000fea0003800000 */
[----:B------:R-:W-:Y:S01]  /*2650*/  ULEA UR4, UR39, UR45, 0x7 ;  /* 0x0000002d27047291 */ /* 0x000fe2000f8e383f */
[----:B------:R-:W-:Y:S01]  /*2660*/  WARPGROUP.ARRIVE ;  /* 0x00000000000079c5 */ /* 0x000fe20000000000 */
[----:B------:R-:W-:Y:S01]  /*2670*/  ULEA UR6, UR39, UR46, 0x4 ;  /* 0x0000002e27067291 */ /* 0x000fe2000f8e203f */
[----:B01----:R-:W-:Y:S01]  /*2680*/  IMAD.U32 R0, RZ, RZ, UR43 ;  /* 0x0000002bff007e24 */ /* 0x003fe2000f8e00ff */
[----:B------:R-:W-:Y:S01]  /*2690*/  UMOV UR5, 0xc0000010 ;  /* 0xc000001000057882 */ /* 0x000fe20000000000 */
[----:B------:R-:W-:-:S03]  /*26a0*/  UMOV UR7, 0xc0000000 ;  /* 0xc000000000077882 */ /* 0x000fc60000000000 */
[----:B------:R-:W-:-:S03]  /*26b0*/  ISETP.GE.AND P1, PT, R0, 0x1, PT ;  /* 0x000000010000780c */ /* 0x000fc60003f26270 */
[----:B------:R-:W-:Y:S03]  /*26c0*/  IGMMA.64x8x32.S8.S8 R32, gdesc[UR4], RZ, !UPT, gsb0 ;  /* 0x00000000042079f1 */ /* 0x000fe6000c0410ff */
[----:B------:R-:W-:-:S07]  /*26d0*/  WARPGROUP.DEPBAR.LE gsb0, 0x0 ;  /* 0x00008000000079c5 */ /* 0x000fce0000010000 */
[----:B------:R-:W-:Y:S05]  /*26e0*/  @!P1 BRA `(.L_x_26) ;  /* 0x0000000000b89947 */ /* 0x000fea0003800000 */
[----:B------:R-:W-:Y:S01]  /*26f0*/  UIADD3 UR4, UR39, 0x1, URZ ;  /* 0x0000000127047890 */ /* 0x000fe2000fffe03f */
[----:B------:R-:W-:Y:S02]  /*2700*/  IMAD.U32 R0, RZ, RZ, UR43 ;  /* 0x0000002bff007e24 */ /* 0x000fe4000f8e00ff */
[----:B------:R-:W-:Y:S01]  /*2710*/  IMAD.U32 R2, RZ, RZ, UR39 ;  /* 0x00000027ff027e24 */ /* 0x000fe2000f8e00ff */
[----:B------:R-:W-:-:S04]  /*2720*/  UISETP.NE.AND UP0, UPT, UR4, 0x64, UPT ;  /* 0x000000640400788c */ /* 0x000fc8000bf05270 */
[----:B------:R-:W-:Y:S02]  /*2730*/  USEL UR5, URZ, 0x1, UP0 ;  /* 0x000000013f057887 */ /* 0x000fe40008000000 */
[----:B------:R-:W-:Y:S02]  /*2740*/  USEL UR8, UR4, URZ, UP0 ;  /* 0x0000003f04087287 */ /* 0x000fe40008000000 */
[----:B------:R-:W-:-:S06]  /*2750*/  ULOP3.LUT UR5, UR38, UR5, URZ, 0x3c, !UPT ;  /* 0x0000000526057292 */ /* 0x000fcc000f8e3c3f */
[----:B------:R-:W-:-:S07]  /*2760*/  IMAD.U32 R5, RZ, RZ, UR5 ;  /* 0x00000005ff057e24 */ /* 0x000fce000f8e00ff */
.L_x_33:
[----:B------:R-:W-:Y:S05]  /*2770*/  @!P0 BRA `(.L_x_27) ;  /* 0x0000000000048947 */ /* 0x000fea0003800000 */
[----:B------:R-:W-:Y:S01]  /*2780*/  BPT.TRAP 0x1 ;  /* 0x000000040000795c */ /* 0x000fe20000300000 */
.L_x_27:
[----:B------:R-:W-:Y:S01]  /*2790*/  ULEA UR4, UR8, UR40, 0x3 ;  /* 0x0000002808047291 */ /* 0x000fe2000f8e183f */
[----:B------:R-:W-:-:S08]  /*27a0*/  SHF.L.U32 R3, R5, 0x1f, RZ ;  /* 0x0000001f05037819 */ /* 0x000fd000000006ff */
[----:B------:R0:W1:Y:S01]  /*27b0*/  SYNCS.PHASECHK.TRANS64.TRYWAIT P1, [UR4], R3 ;  /* 0x00000003ff0075a7 */ /* 0x0000620008020144 */
[----:B------:R-:W-:Y:S05]  /*27c0*/  @!P0 BRA `(.L_x_28) ;  /* 0x0000000000048947 */ /* 0x000fea0003800000 */
[----:B------:R-:W-:Y:S01]  /*27d0*/  BPT.TRAP 0x1 ;  /* 0x000000040000795c */ /* 0x000fe20000300000 */
.L_x_28:
[----:B-1----:R-:W-:Y:S05]  /*27e0*/  @P1 BRA `(.L_x_29) ;  /* 0x0000000000081947 */ /* 0x002fea0003800000 */
[----:B------:R-:W1:Y:S02]  /*27f0*/  SYNCS.PHASECHK.TRANS64.TRYWAIT P1, [UR4], R3 ;  /* 0x00000003ff0075a7 */ /* 0x000e640008020144 */
[----:B-1----:R-:W-:Y:S05]  /*2800*/  @!P1 BRA `(.L_x_30) ;  /* 0x0000002000c49947 */ /* 0x002fea0003800000 */
.L_x_29:
[----:B------:R-:W-:Y:S01]  /*2810*/  ULEA UR4, UR8, UR45, 0x7 ;  /* 0x0000002d08047291 */ /* 0x000fe2000f8e383f */
[----:B------:R-:W-:Y:S01]  /*2820*/  WARPGROUP.ARRIVE ;  /* 0x00000000000079c5 */ /* 0x000fe20000000000 */
[----:B------:R-:W-:Y:S01]  /*2830*/  ULEA UR6, UR8, UR46, 0x4 ;  /* 0x0000002e08067291 */ /* 0x000fe2000f8e203f */
[----:B------:R-:W-:Y:S01]  /*2840*/  UMOV UR5, 0xc0000010 ;  /* 0xc000001000057882 */ /* 0x000fe20000000000 */
[----:B------:R-:W-:-:S07]  /*2850*/  UMOV UR7, 0xc0000000 ;  /* 0xc000000000077882 */ /* 0x000fce0000000000 */
[----:B------:R-:W-:Y:S03]  /*2860*/  IGMMA.64x8x32.S8.S8 R32, gdesc[UR4], R32, gsb0 ;  /* 0x00000000042079f1 */ /* 0x000fe60008041020 */
[----:B------:R-:W-:Y:S02]  /*2870*/  WARPGROUP.DEPBAR.LE gsb0, 0x0 ;  /* 0x00008000000079c5 */ /* 0x000fe40000010000 */
[----:B------:R-:W-:Y:S05]  /*2880*/  @!P0 BRA `(.L_x_31) ;  /* 0x0000000000048947 */ /* 0x000fea0003800000 */
[----:B------:R-:W-:Y:S01]  /*2890*/  BPT.TRAP 0x1 ;  /* 0x000000040000795c */ /* 0x000fe20000300000 */
.L_x_31:
[----:B------:R-:W-:-:S13]  /*28a0*/  ISETP.NE.AND P1, PT, R28, RZ, PT ;  /* 0x000000ff1c00720c */ /* 0x000fda0003f25270 */
[----:B01----:R-:W-:-:S05]  /*28b0*/  @P1 LEA R3, R2, UR40, 0x3 ;  /* 0x0000002802031c11 */ /* 0x003fca000f8e18ff */
[----:B------:R-:W-:-:S05]  /*28c0*/  @P1 VIADD R4, R3, 0x320 ;  /* 0x0000032003041836 */ /* 0x000fca0000000000 */
[----:B------:R-:W-:-:S04]  /*28d0*/  @P1 PRMT R4, R27, 0x654, R4 ;  /* 0x000006541b041816 */ /* 0x000fc80000000004 */
[----:B------:R0:W-:Y:S01]  /*28e0*/  @P1 SYNCS.ARRIVE.TRANS64.RED.A1T0 RZ, [R4+URZ], RZ ;  /* 0x000000ff04ff19a7 */ /* 0x0001e2000810043f */
[----:B------:R-:W-:-:S13]  /*28f0*/  ISETP.GT.U32.AND P1, PT, R18, 0x1, PT ;  /* 0x000000011200780c */ /* 0x000fda0003f24070 */
[----:B0-----:R-:W-:Y:S05]  /*2900*/  @P1 BRA `(.L_x_32) ;  /* 0x0000000000041947 */ /* 0x001fea0003800000 */
[----:B------:R-:W-:Y:S01]  /*2910*/  BPT.TRAP 0x1 ;  /* 0x000000040000795c */ /* 0x000fe20000300000 */
.L_x_32:
[----:B------:R-:W-:Y:S01]  /*2920*/  UIADD3 UR8, UR8, 0x1, URZ ;  /* 0x0000000108087890 */ /* 0x000fe2000fffe03f */
[----:B------:R-:W-:Y:S01]  /*2930*/  ISETP.GT.AND P2, PT, R0, 0x1, PT ;  /* 0x000000010000780c */ /* 0x000fe20003f44270 */
[----:B------:R-:W-:Y:S02]  /*2940*/  VIADD R2, R2, 0x1 ;  /* 0x0000000102027836 */ /* 0x000fe40000000000 */
[----:B------:R-:W-:Y:S01]  /*2950*/  UISETP.NE.AND UP0, UPT, UR8, 0x64, UPT ;  /* 0x000000640800788c */ /* 0x000fe2000bf05270 */
[----:B------:R-:W-:Y:S02]  /*2960*/  VIADD R0, R0, 0xffffffff ;  /* 0xffffffff00007836 */ /* 0x000fe40000000000 */
[C---:B------:R-:W-:Y:S01]  /*2970*/  ISETP.NE.AND P1, PT, R2.reuse, 0x64, PT ;  /* 0x000000640200780c */ /* 0x040fe20003f25270 */
[----:B------:R-:W-:Y:S02]  /*2980*/  USEL UR4, URZ, 0x1, UP0 ;  /* 0x000000013f047887 */ /* 0x000fe40008000000 */
[----:B------:R-:W-:Y:S01]  /*2990*/  USEL UR8, UR8, URZ, UP0 ;  /* 0x0000003f08087287 */ /* 0x000fe20008000000 */
[----:B------:R-:W-:-:S03]  /*29a0*/  SEL R2, R2, RZ, P1 ;  /* 0x000000ff02027207 */ /* 0x000fc60000800000 */
[----:B------:R-:W-:Y:S01]  /*29b0*/  LOP3.LUT R5, R5, UR4, RZ, 0x3c, !PT ;  /* 0x0000000405057c12 */ /* 0x000fe2000f8e3cff */
[----:B------:R-:W-:Y:S07]  /*29c0*/  @P2 BRA `(.L_x_33) ;  /* 0xfffffffc00682947 */ /* 0x000fee000383ffff */
.L_x_26:
[----:B------:R-:W0:Y:S01]  /*29d0*/  LDC R0, c[0x0][0x28c] ;  /* 0x0000a300ff007b82 */ /* 0x000e220000000800 */
[----:B------:R-:W-:-:S04]  /*29e0*/  IMAD.U32 R2, RZ, RZ, UR49 ;  /* 0x00000031ff027e24 */ /* 0x000fc8000f8e00ff */
[----:B------:R1:W-:Y:S01]  /*29f0*/  SYNCS.ARRIVE.TRANS64.A1T0 RZ, [R2+UR47], RZ ;  /* 0x000000ff02ff79a7 */ /* 0x0003e2000810002f */
[----:B0-----:R-:W-:-:S13]  /*2a00*/  ISETP.GE.AND P1, PT, R0, 0x1, PT ;  /* 0x000000010000780c */ /* 0x001fda0003f26270 */
[----:B-1----:R-:W-:Y:S05]  /*2a10*/  @!P1 BRA `(.L_x_34) ;  /* 0x0000000000449947 */ /* 0x002fea0003800000 */
[----:B------:R-:W-:Y:S05]  /*2a20*/  @!P0 BRA `(.L_x_35) ;  /* 0x0000000000048947 */ /* 0x000fea0003800000 */
[----:B------:R-:W-:Y:S01]  /*2a30*/  BPT.TRAP 0x1 ;  /* 0x000000040000795c */ /* 0x000fe20000300000 */
.L_x_35:
[----:B------:R-:W-:-:S13]  /*2a40*/  ISETP.NE.AND P0, PT, R28, RZ, PT ;  /* 0x000000ff1c00720c */ /* 0x000fda0003f05270 */
[----:B------:R-:W-:-:S05]  /*2a50*/  VOTEU.ANY UP0, P0 ;  /* 0x00000000003f7886 */ /* 0x000fca0000000100 */
[----:B------:R-:W-:-:S06]  /*2a60*/  @UP0 UIADD3 UR4, UR39, UR43, URZ ;  /* 0x0000002b27040290 */ /* 0x000fcc000fffe03f */
[----:B------:R-:W-:Y:S02]  /*2a70*/  IMAD.U32 R2, RZ, RZ, UR4 ;  /* 0x00000004ff027e24 */ /* 0x000fe4000f8e00ff */
[----:B------:R-:W-:Y:S02]  /*2a80*/  IMAD.U32 R5, RZ, RZ, UR4 ;  /* 0x00000004ff057e24 */ /* 0x000fe4000f8e00ff */
[----:B------:R-:W-:-:S05]  /*2a90*/  @P0 IMAD.WIDE.U32 R2, R2, 0x51eb851f, RZ ;  /* 0x51eb851f02020825 */ /* 0x000fca00078e00ff */
[----:B------:R-:W-:-:S05]  /*2aa0*/  @P0 SHF.R.U32.HI R0, RZ, 0x5, R3 ;  /* 0x00000005ff000819 */ /* 0x000fca0000011603 */
[----:B------:R-:W-:-:S05]  /*2ab0*/  @P0 IMAD R0, R0, -0x64, R5 ;  /* 0xffffff9c00000824 */ /* 0x000fca00078e0205 */
[----:B------:R-:W-:-:S05]  /*2ac0*/  @P0 LEA R0, R0, UR40, 0x3 ;  /* 0x0000002800000c11 */ /* 0x000fca000f8e18ff */
[----:B------:R-:W-:-:S05]  /*2ad0*/  @P0 VIADD R0, R0, 0x320 ;  /* 0x0000032000000836 */ /* 0x000fca0000000000 */
[----:B------:R-:W-:-:S04]  /*2ae0*/  @P0 PRMT R0, R27, 0x654, R0 ;  /* 0x000006541b000816 */ /* 0x000fc80000000000 */
[----:B------:R0:W-:Y:S01]  /*2af0*/  @P0 SYNCS.ARRIVE.TRANS64.RED.A1T0 RZ, [R0+URZ], RZ ;  /* 0x000000ff00ff09a7 */ /* 0x0001e2000810043f */
[----:B------:R-:W-:-:S13]  /*2b00*/  ISETP.GT.U32.AND P0, PT, R18, 0x1, PT ;  /* 0x000000011200780c */ /* 0x000fda0003f04070 */
[----:B0-----:R-:W-:Y:S05]  /*2b10*/  @P0 BRA `(.L_x_34) ;  /* 0x0000000000040947 */ /* 0x001fea0003800000 */
[----:B------:R-:W-:Y:S01]  /*2b20*/  BPT.TRAP 0x1 ;  /* 0x000000040000795c */ /* 0x000fe20000300000 */
.L_x_34:
[----:B------:R-:W-:Y:S01]  /*2b30*/  SHF.L.U32 R0, R46, 0x1f, RZ ;  /* 0x0000001f2e007819 */ /* 0x000fe200000006ff */
[----:B------:R-:W-:Y:S01]  /*2b40*/  UIADD3 UR39, UR39, UR48, URZ ;  /* 0x0000003027277290 */ /* 0x000fe2000fffe03f */
[----:B------:R-:W-:Y:S01]  /*2b50*/  SHF.R.S32.HI R13, RZ, 0x1f, R26 ;  /* 0x0000001fff0d7819 */ /* 0x000fe2000001141a */
[----:B------:R-:W-:Y:S01]  /*2b60*/  UISETP.GE.U32.AND UP1, UPT, UR48, 0x64, UPT ;  /* 0x000000643000788c */ /* 0x000fe2000bf26070 */
[----:B------:R-:W0:Y:S01]  /*2b70*/  SYNCS.PHASECHK.TRANS64.TRYWAIT P0, [UR50+0x8], R0 ;  /* 0x00000800ff0075a7 */ /* 0x000e220008000172 */
[----:B------:R-:W-:Y:S01]  /*2b80*/  UISETP.GT.U32.AND UP0, UPT, UR39, 0x63, UPT ;  /* 0x000000632700788c */ /* 0x000fe2000bf04070 */
[----:B------:R-:W-:Y:S01]  /*2b90*/  IMAD.SHL.U32 R11, R25, 0x8, RZ ;  /* 0x00000008190b7824 */ /* 0x000fe200078e00ff */
[----:B------:R-:W-:Y:S02]  /*2ba0*/  UIMAD.WIDE.U32 UR4, UR39, 0x51eb851f, URZ ;  /* 0x51eb851f270478a5 */ /* 0x000fe4000f8e003f */
[----:B------:R-:W-:Y:S02]  /*2bb0*/  UISETP.LT.U32.AND UP0, UPT, UR48, 0x64, UP0 ;  /* 0x000000643000788c */ /* 0x000fe40008701070 */
[----:B------:R-:W-:-:S02]  /*2bc0*/  USHF.R.U32.HI UR4, URZ, 0x5, UR5 ;  /* 0x000000053f047899 */ /* 0x000fc40008011605 */
[----:B------:R-:W-:Y:S02]  /*2bd0*/  USEL UR6, URZ, 0x1, !UP0 ;  /* 0x000000013f067887 */ /* 0x000fe4000c000000 */
[----:B------:R-:W-:Y:S02]  /*2be0*/  UIMAD UR39, UR4, -0x64, UR39 ;  /* 0xffffff9c042778a4 */ /* 0x000fe4000f8e0227 */
[----:B------:R-:W-:-:S04]  /*2bf0*/  ULOP3.LUT UR38, UR38, UR6, URZ, 0x3c, !UPT ;  /* 0x0000000626267292 */ /* 0x000fc8000f8e3c3f */
[----:B------:R-:W-:Y:S01]  /*2c00*/  @UP1 ULOP3.LUT UR38, UR38, 0x1, UR4, 0x78, !UPT ;  /* 0x0000000126261892 */ /* 0x000fe2000f8e7804 */
[----:B0-----:R-:W-:Y:S11]  /*2c10*/  @!P0 BRA `(.L_x_36) ;  /* 0x0000001c00d88947 */ /* 0x001ff60003800000 */
.L_x_73:
[----:B0-----:R-:W-:Y:S01]  /*2c20*/  IMAD.SHL.U32 R0, R24, 0x40, RZ ;  /* 0x0000004018007824 */ /* 0x001fe200078e00ff */
[----:B------:R-:W-:Y:S01]  /*2c30*/  ULDC UR6, c[0x0][0x284] ;  /* 0x0000a10000067ab9 */ /* 0x000fe20000000800 */
[----:B------:R-:W-:Y:S01]  /*2c40*/  ULDC.64 UR4, c[0x0][0x5d0] ;  /* 0x0001740000047ab9 */ /* 0x000fe20000000a00 */
[----:B------:R-:W-:Y:S01]  /*2c50*/  SHF.R.S32.HI R7, RZ, 0x1f, R11 ;  /* 0x0000001fff077819 */ /* 0x000fe2000001140b */
[----:B------:R-:W-:Y:S01]  /*2c60*/  IMAD R3, R13, UR4, RZ ;  /* 0x000000040d037c24 */ /* 0x000fe2000f8e02ff */
[----:B------:R-:W-:Y:S01]  /*2c70*/  ISETP.GE.AND P0, PT, R0, UR6, PT ;  /* 0x0000000600007c0c */ /* 0x000fe2000bf06270 */
[C---:B------:R-:W-:Y:S01]  /*2c80*/  IMAD.WIDE.U32 R4, R26.reuse, UR4, R38 ;  /* 0x000000041a047c25 */ /* 0x040fe2000f8e0026 */
[----:B------:R-:W-:Y:S02]  /*2c90*/  ULDC UR6, c[0x0][0x288] ;  /* 0x0000a20000067ab9 */ /* 0x000fe40000000800 */
[C---:B------:R-:W-:Y:S01]  /*2ca0*/  ISETP.GE.OR P0, PT, R11.reuse, UR6, P0 ;  /* 0x000000060b007c0c */ /* 0x040fe20008706670 */
[----:B------:R-:W-:Y:S01]  /*2cb0*/  IMAD R0, R26, UR5, R3 ;  /* 0x000000051a007c24 */ /* 0x000fe2000f8e0203 */
[----:B------:R-:W-:Y:S01]  /*2cc0*/  IADD3 R4, P1, R11, R4, RZ ;  /* 0x000000040b047210 */ /* 0x000fe20007f3e0ff */
[----:B------:R-:W-:Y:S01]  /*2cd0*/  IMAD.WIDE R2, R24, 0x40, R36 ;  /* 0x0000004018027825 */ /* 0x000fe200078e0224 */
[----:B------:R-:W-:-:S02]  /*2ce0*/  ULDC.64 UR4, c[0x0][0x5c8] ;  /* 0x0001720000047ab9 */ /* 0x000fc40000000a00 */
[----:B------:R-:W-:Y:S01]  /*2cf0*/  IADD3.X R5, R7, R5, R0, P1, !PT ;  /* 0x0000000507057210 */ /* 0x000fe20000ffe400 */
[----:B------:R-:W-:-:S04]  /*2d00*/  IMAD R9, R3, UR4, RZ ;  /* 0x0000000403097c24 */ /* 0x000fc8000f8e02ff */
[C---:B------:R-:W-:Y:S02]  /*2d10*/  IMAD R9, R2.reuse, UR5, R9 ;  /* 0x0000000502097c24 */ /* 0x040fe4000f8e0209 */
[----:B------:R-:W-:Y:S01]  /*2d20*/  IMAD.WIDE.U32 R4, R2, UR4, R4 ;  /* 0x0000000402047c25 */ /* 0x000fe2000f8e0004 */
[----:B------:R-:W-:Y:S06]  /*2d30*/  @P0 BRA `(.L_x_37) ;  /* 0x0000000400900947 */ /* 0x000fec0003800000 */
[----:B-----5:R-:W-:Y:S01]  /*2d40*/  ISETP.NE.AND P0, PT, R30, RZ, PT ;  /* 0x000000ff1e00720c */ /* 0x020fe20003f05270 */
[----:B------:R-:W-:Y:S01]  /*2d50*/  ULDC.64 UR4, c[0x0][0x5c0] ;  /* 0x0001700000047ab9 */ /* 0x000fe20000000a00 */
[----:B------:R-:W-:Y:S01]  /*2d60*/  IMAD.IADD R9, R5, 0x1, R9 ;  /* 0x0000000105097824 */ /* 0x000fe200078e0209 */
[----:B------:R-:W-:Y:S01]  /*2d70*/  IADD3 R8, P1, R4, UR4, RZ ;  /* 0x0000000404087c10 */ /* 0x000fe2000ff3e0ff */
[----:B------:R-:W-:Y:S03]  /*2d80*/  BSSY B0, `(.L_x_37) ;  /* 0x000005f000007945 */ /* 0x000fe60003800000 */
[----:B------:R-:W-:-:S06]  /*2d90*/  IADD3.X R9, R9, UR5, RZ, P1, !PT ;  /* 0x0000000509097c10 */ /* 0x000fcc0008ffe4ff */
[----:B------:R-:W-:Y:S05]  /*2da0*/  @!P0 BRA `(.L_x_38) ;  /* 0x0000000400188947 */ /* 0x000fea0003800000 */
[----:B------:R-:W0:Y:S01]  /*2db0*/  LDC.64 R14, c[0x0][0x5b0] ;  /* 0x00016c00ff0e7b82 */ /* 0x000e220000000a00 */
[----:B------:R-:W-:Y:S01]  /*2dc0*/  ULDC.64 UR4, c[0x0][0x5b8] ;  /* 0x00016e0000047ab9 */ /* 0x000fe20000000a00 */
[----:B------:R-:W-:Y:S01]  /*2dd0*/  IMAD R24, R24, -0x40, R43 ;  /* 0xffffffc018187824 */ /* 0x000fe200078e022b */
[----:B------:R-:W-:Y:S01]  /*2de0*/  BSSY B1, `(.L_x_39) ;  /* 0x0000015000017945 */ /* 0x000fe20003800000 */
[----:B------:R-:W-:-:S03]  /*2df0*/  IMAD.WIDE.U32 R4, R26, UR4, R38 ;  /* 0x000000041a047c25 */ /* 0x000fc6000f8e0026 */
[----:B------:R-:W-:Y:S01]  /*2e00*/  ISETP.GE.AND P1, PT, R24, 0x1, PT ;  /* 0x000000011800780c */ /* 0x000fe20003f26270 */
[----:B------:R-:W1:Y:S01]  /*2e10*/  LDC.64 R20, c[0x0][0x5a8] ;  /* 0x00016a00ff147b82 */ /* 0x000e620000000a00 */
[----:B------:R-:W-:Y:S01]  /*2e20*/  IMAD R13, R13, UR4, RZ ;  /* 0x000000040d0d7c24 */ /* 0x000fe2000f8e02ff */
[----:B------:R-:W-:Y:S01]  /*2e30*/  IADD3 R6, P0, R11, R4, RZ ;  /* 0x000000040b067210 */ /* 0x000fe20007f1e0ff */
[----:B------:R-:W-:Y:S02]  /*2e40*/  IMAD.IADD R11, R42, 0x1, -R11 ;  /* 0x000000012a0b7824 */ /* 0x000fe400078e0a0b */
[----:B------:R-:W-:Y:S02]  /*2e50*/  IMAD R13, R26, UR5, R13 ;  /* 0x000000051a0d7c24 */ /* 0x000fe4000f8e020d */
[----:B------:R-:W-:Y:S01]  /*2e60*/  IMAD R25, R25, -0x8, R42 ;  /* 0xfffffff819197824 */ /* 0x000fe200078e022a */
[----:B------:R-:W-:Y:S02]  /*2e70*/  ISETP.LT.OR P1, PT, R11, 0x1, !P1 ;  /* 0x000000010b00780c */ /* 0x000fe40004f21670 */
[----:B------:R-:W-:-:S02]  /*2e80*/  IADD3.X R7, R7, R5, R13, P0, !PT ;  /* 0x0000000507077210 */ /* 0x000fc400007fe40d */
[----:B------:R-:W-:Y:S01]  /*2e90*/  ISETP.GE.AND P0, PT, R24, 0x9, PT ;  /* 0x000000091800780c */ /* 0x000fe20003f06270 */
[-C--:B0-----:R-:W-:Y:S02]  /*2ea0*/  IMAD R0, R3, R14.reuse, RZ ;  /* 0x0000000e03007224 */ /* 0x081fe400078e02ff */
[----:B------:R-:W-:-:S04]  /*2eb0*/  IMAD.WIDE.U32 R4, R2, R14, R6 ;  /* 0x0000000e02047225 */ /* 0x000fc800078e0006 */
[----:B------:R-:W-:Y:S01]  /*2ec0*/  IMAD R13, R2, R15, R0 ;  /* 0x0000000f020d7224 */ /* 0x000fe200078e0200 */
[----:B-1----:R-:W-:Y:S01]  /*2ed0*/  IADD3 R10, P2, R4, R20, RZ ;  /* 0x00000014040a7210 */ /* 0x002fe20007f5e0ff */
[----:B------:R-:W-:-:S03]  /*2ee0*/  IMAD.SHL.U32 R4, R14, 0x8, RZ ;  /* 0x000000080e047824 */ /* 0x000fc600078e00ff */
[----:B------:R-:W-:Y:S02]  /*2ef0*/  IADD3.X R11, R21, R5, R13, P2, !PT ;  /* 0x00000005150b7210 */ /* 0x000fe400017fe40d */
[----:B------:R-:W-:Y:S01]  /*2f00*/  SHF.L.U64.HI R5, R14, 0x3, R15 ;  /* 0x000000030e057819 */ /* 0x000fe2000001020f */
[----:B------:R-:W-:Y:S06]  /*2f10*/  @P1 BRA `(.L_x_40) ;  /* 0x0000000000041947 */ /* 0x000fec0003800000 */
[----:B------:R0:W5:Y:S02]  /*2f20*/  LDG.E.U8 R44, desc[UR36][R10.64] ;  /* 0x000000240a2c7981 */ /* 0x000164000c1e1100 */
.L_x_40:
[----:B------:R-:W-:Y:S05]  /*2f30*/  BSYNC B1 ;  /* 0x0000000000017941 */ /* 0x000fea0003800000 */
.L_x_39:
[----:B-----5:R-:W-:Y:S01]  /*2f40*/  LOP3.LUT R0, R44, 0xffff, RZ, 0xc0, !PT ;  /* 0x0000ffff2c007812 */ /* 0x020fe200078ec0ff */
[----:B------:R-:W-:Y:S01]  /*2f50*/  IMAD.WIDE.U32 R2, R2, R14, R4 ;  /* 0x0000000e02027225 */ /* 0x000fe200078e0004 */
[----:B------:R-:W-:Y:S01]  /*2f60*/  ISETP.GE.AND P2, PT, R25, 0x2, PT ;  /* 0x000000021900780c */ /* 0x000fe20003f46270 */
[----:B------:R-:W-:Y:S01]  /*2f70*/  BSSY B1, `(.L_x_41) ;  /* 0x000000f000017945 */ /* 0x000fe20003800000 */
[----:B------:R-:W-:Y:S01]  /*2f80*/  PRMT R5, R0, 0x8880, RZ ;  /* 0x0000888000057816 */ /* 0x000fe200000000ff */
[----:B------:R-:W-:Y:S01]  /*2f90*/  IMAD.IADD R3, R13, 0x1, R3 ;  /* 0x000000010d037824 */ /* 0x000fe200078e0203 */
[----:B------:R-:W-:Y:S02]  /*2fa0*/  IADD3 R4, P4, P5, R6, R20, R2 ;  /* 0x0000001406047210 */ /* 0x000fe40007d9e002 */
[----:B------:R-:W-:Y:S01]  /*2fb0*/  ISETP.LT.OR P2, PT, R24, 0x1, !P2 ;  /* 0x000000011800780c */ /* 0x000fe20005741670 */
[----:B------:R-:W-:Y:S01]  /*2fc0*/  IMAD R0, R5, R30, RZ ;  /* 0x0000001e05007224 */ /* 0x000fe200078e02ff */
[----:B------:R-:W-:-:S02]  /*2fd0*/  IADD3.X R5, R7, R21, R3, P4, P5 ;  /* 0x0000001507057210 */ /* 0x000fc400027ea403 */
[----:B------:R-:W-:Y:S01]  /*2fe0*/  ISETP.LT.OR P3, PT, R25, 0x1, !P0 ;  /* 0x000000011900780c */ /* 0x000fe20004761670 */
[----:B------:R-:W-:-:S05]  /*2ff0*/  @!P1 IMAD R7, R32, R29, R0 ;  /* 0x0000001d20079224 */ /* 0x000fca00078e0200 */
[----:B------:R1:W-:Y:S07]  /*3000*/  @!P1 STG.E.U8 desc[UR36][R8.64], R7 ;  /* 0x0000000708009986 */ /* 0x0003ee000c101124 */
[----:B------:R-:W-:Y:S01]  /*3010*/  @!P3 IADD3 R2, P4, R8, UR41, RZ ;  /* 0x000000290802bc10 */ /* 0x000fe2000ff9e0ff */
[----:B------:R-:W-:-:S12]  /*3020*/  @P2 BRA `(.L_x_42) ;  /* 0x00000000000c2947 */ /* 0x000fd80003800000 */
[----:B------:R-:W1:Y:S02]  /*3030*/  LDG.E.U8 R44, desc[UR36][R10.64+0x1] ;  /* 0x000001240a2c7981 */ /* 0x000e64000c1e1100 */
[----:B-1----:R-:W-:-:S05]  /*3040*/  PRMT R7, R44, 0x8880, RZ ;  /* 0x000088802c077816 */ /* 0x002fca00000000ff */
[----:B------:R-:W-:-:S07]  /*3050*/  IMAD R0, R7, R30, RZ ;  /* 0x0000001e07007224 */ /* 0x000fce00078e02ff */
.L_x_42:
[----:B------:R-:W-:Y:S05]  /*3060*/  BSYNC B1 ;  /* 0x0000000000017941 */ /* 0x000fea0003800000 */
.L_x_41:
[----:B------:R-:W-:Y:S01]  /*3070*/  @!P2 IMAD R33, R33, R29, R0 ;  /* 0x0000001d2121a224 */ /* 0x000fe200078e0200 */
[----:B------:R-:W-:Y:S01]  /*3080*/  BSSY B1, `(.L_x_43) ;  /* 0x0000009000017945 */ /* 0x000fe20003800000 */
[----:B------:R-:W-:Y:S01]  /*3090*/  @!P2 IMAD.MOV.U32 R6, RZ, RZ, R8 ;  /* 0x000000ffff06a224 */ /* 0x000fe200078e0008 */
[----:B------:R-:W-:Y:S01]  /*30a0*/  @!P3 IADD3.X R3, R9, UR42, RZ, P4, !PT ;  /* 0x0000002a0903bc10 */ /* 0x000fe2000a7fe4ff */
[----:B-1----:R-:W-:-:S05]  /*30b0*/  @!P2 IMAD.MOV.U32 R7, RZ, RZ, R9 ;  /* 0x000000ffff07a224 */ /* 0x002fca00078e0009 */
[----:B------:R1:W-:Y:S01]  /*30c0*/  @!P2 STG.E.U8 desc[UR36][R6.64+0x1], R33 ;  /* 0x000001210600a986 */ /* 0x0003e2000c101124 */
[----:B------:R-:W-:Y:S05]  /*30d0*/  @P3 BRA `(.L_x_44) ;  /* 0x00000000000c3947 */ /* 0x000fea0003800000 */
[----:B------:R-:W1:Y:S02]  /*30e0*/  LDG.E.U8 R44, desc[UR36][R4.64] ;  /* 0x00000024042c7981 */ /* 0x000e64000c1e1100 */
[----:B-1----:R-:W-:-:S05]  /*30f0*/  PRMT R7, R44, 0x8880, RZ ;  /* 0x000088802c077816 */ /* 0x002fca00000000ff */
[----:B------:R-:W-:-:S07]  /*3100*/  IMAD R0, R7, R30, RZ ;  /* 0x0000001e07007224 */ /* 0x000fce00078e02ff */
.L_x_44:
[----:B------:R-:W-:Y:S05]  /*3110*/  BSYNC B1 ;  /* 0x0000000000017941 */ /* 0x000fea0003800000 */
.L_x_43:
[----:B-1----:R-:W-:Y:S01]  /*3120*/  @!P3 IMAD R7, R34, R29, R0 ;  /* 0x0000001d2207b224 */ /* 0x002fe200078e0200 */
[----:B------:R-:W-:Y:S01]  /*3130*/  ISETP.LT.OR P0, PT, R25, 0x2, !P0 ;  /* 0x000000021900780c */ /* 0x000fe20004701670 */
[----:B------:R-:W-:Y:S03]  /*3140*/  BSSY B1, `(.L_x_45) ;  /* 0x0000006000017945 */ /* 0x000fe60003800000 */
[----:B------:R1:W-:Y:S09]  /*3150*/  @!P3 STG.E.U8 desc[UR36][R2.64], R7 ;  /* 0x000000070200b986 */ /* 0x0003f2000c101124 */
[----:B------:R-:W-:Y:S05]  /*3160*/  @P0 BRA `(.L_x_46) ;  /* 0x00000000000c0947 */ /* 0x000fea0003800000 */
[----:B------:R-:W1:Y:S02]  /*3170*/  LDG.E.U8 R44, desc[UR36][R4.64+0x1] ;  /* 0x00000124042c7981 */ /* 0x000e64000c1e1100 */
[----:B-1----:R-:W-:-:S05]  /*3180*/  PRMT R3, R44, 0x8880, RZ ;  /* 0x000088802c037816 */ /* 0x002fca00000000ff */
[----:B------:R-:W-:-:S07]  /*3190*/  IMAD R0, R3, R30, RZ ;  /* 0x0000001e03007224 */ /* 0x000fce00078e02ff */
.L_x_46:
[----:B------:R-:W-:Y:S05]  /*31a0*/  BSYNC B1 ;  /* 0x0000000000017941 */ /* 0x000fea0003800000 */
.L_x_45:
[----:B------:R-:W-:Y:S01]  /*31b0*/  IMAD R35, R35, R29, R0 ;  /* 0x0000001d23237224 */ /* 0x000fe200078e0200 */
[----:B------:R-:W-:Y:S06]  /*31c0*/  @P0 BRA `(.L_x_47) ;  /* 0x0000000000680947 */ /* 0x000fec0003800000 */
[----:B-1----:R-:W-:-:S04]  /*31d0*/  IADD3 R2, P0, R8, UR41, RZ ;  /* 0x0000002908027c10 */ /* 0x002fc8000ff1e0ff */
[----:B------:R-:W-:-:S05]  /*31e0*/  IADD3.X R3, R9, UR42, RZ, P0, !PT ;  /* 0x0000002a09037c10 */ /* 0x000fca00087fe4ff */
[----:B------:R2:W-:Y:S01]  /*31f0*/  STG.E.U8 desc[UR36][R2.64+0x1], R35 ;  /* 0x0000012302007986 */ /* 0x0005e2000c101124 */
[----:B------:R-:W-:Y:S05]  /*3200*/  BRA `(.L_x_47) ;  /* 0x0000000000587947 */ /* 0x000fea0003800000 */
.L_x_38:
[----:B------:R-:W-:Y:S02]  /*3210*/  IMAD R24, R24, -0x40, R43 ;  /* 0xffffffc018187824 */ /* 0x000fe400078e022b */
[----:B------:R-:W-:-:S03]  /*3220*/  IMAD R25, R25, -0x8, R42 ;  /* 0xfffffff819197824 */ /* 0x000fc600078e022a */
[C---:B------:R-:W-:Y:S02]  /*3230*/  ISETP.GE.AND P1, PT, R24.reuse, 0x9, PT ;  /* 0x000000091800780c */ /* 0x040fe40003f26270 */
[----:B------:R-:W-:Y:S02]  /*3240*/  ISETP.GE.AND P0, PT, R24, 0x1, PT ;  /* 0x000000011800780c */ /* 0x000fe40003f06270 */
[C---:B------:R-:W-:Y:S02]  /*3250*/  ISETP.LT.OR P3, PT, R25.reuse, 0x1, !P1 ;  /* 0x000000011900780c */ /* 0x040fe40004f61670 */
[C---:B------:R-:W-:Y:S02]  /*3260*/  ISETP.LT.OR P1, PT, R25.reuse, 0x2, !P1 ;  /* 0x000000021900780c */ /* 0x040fe40004f21670 */
[C---:B------:R-:W-:Y:S02]  /*3270*/  ISETP.LT.OR P2, PT, R25.reuse, 0x1, !P0 ;  /* 0x000000011900780c */ /* 0x040fe40004741670 */
[----:B------:R-:W-:-:S07]  /*3280*/  ISETP.LT.OR P0, PT, R25, 0x2, !P0 ;  /* 0x000000021900780c */ /* 0x000fce0004701670 */
[----:B------:R-:W-:Y:S01]  /*3290*/  @!P3 IADD3 R4, P4, R8, UR41, RZ ;  /* 0x000000290804bc10 */ /* 0x000fe2000ff9e0ff */
[-C--:B------:R-:W-:Y:S01]  /*32a0*/  @!P3 IMAD R13, R34, R29.reuse, RZ ;  /* 0x0000001d220db224 */ /* 0x080fe200078e02ff */
[----:B------:R-:W-:Y:S01]  /*32b0*/  @!P1 IADD3 R6, P5, R8, UR41, RZ ;  /* 0x0000002908069c10 */ /* 0x000fe2000ffbe0ff */
[-C--:B------:R-:W-:Y:S01]  /*32c0*/  @!P1 IMAD R35, R35, R29.reuse, RZ ;  /* 0x0000001d23239224 */ /* 0x080fe200078e02ff */
[C---:B------:R-:W-:Y:S01]  /*32d0*/  @!P3 IADD3.X R5, R9.reuse, UR42, RZ, P4, !PT ;  /* 0x0000002a0905bc10 */ /* 0x040fe2000a7fe4ff */
[-C--:B------:R-:W-:Y:S01]  /*32e0*/  @!P2 IMAD R11, R32, R29.reuse, RZ ;  /* 0x0000001d200ba224 */ /* 0x080fe200078e02ff */
[----:B------:R-:W-:Y:S01]  /*32f0*/  @!P1 IADD3.X R7, R9, UR42, RZ, P5, !PT ;  /* 0x0000002a09079c10 */ /* 0x000fe2000affe4ff */
[----:B------:R-:W-:Y:S02]  /*3300*/  @!P2 IMAD.MOV.U32 R2, RZ, RZ, R8 ;  /* 0x000000ffff02a224 */ /* 0x000fe400078e0008 */
[----:B------:R-:W-:Y:S02]  /*3310*/  @!P2 IMAD.MOV.U32 R3, RZ, RZ, R9 ;  /* 0x000000ffff03a224 */ /* 0x000fe400078e0009 */
[----:B------:R-:W-:-:S03]  /*3320*/  @!P0 IMAD R33, R33, R29, RZ ;  /* 0x0000001d21218224 */ /* 0x000fc600078e02ff */
[----:B------:R3:W-:Y:S04]  /*3330*/  @!P2 STG.E.U8 desc[UR36][R2.64], R11 ;  /* 0x0000000b0200a986 */ /* 0x0007e8000c101124 */
[----:B------:R3:W-:Y:S04]  /*3340*/  @!P0 STG.E.U8 desc[UR36][R8.64+0x1], R33 ;  /* 0x0000012108008986 */ /* 0x0007e8000c101124 */
[----:B------:R3:W-:Y:S04]  /*3350*/  @!P3 STG.E.U8 desc[UR36][R4.64], R13 ;  /* 0x0000000d0400b986 */ /* 0x0007e8000c101124 */
[----:B------:R3:W-:Y:S02]  /*3360*/  @!P1 STG.E.U8 desc[UR36][R6.64+0x1], R35 ;  /* 0x0000012306009986 */ /* 0x0007e4000c101124 */
.L_x_47:
[----:B------:R-:W-:Y:S05]  /*3370*/  BSYNC B0 ;  /* 0x0000000000007941 */ /* 0x000fea0003800000 */
.L_x_37:
[----:B------:R-:W-:Y:S01]  /*3380*/  LEA R22, P0, R16, R22, 0x1 ;  /* 0x0000001610167211 */ /* 0x000fe200078008ff */
[----:B------:R-:W-:Y:S01]  /*3390*/  ULDC.64 UR4, c[0x0][0x650] ;  /* 0x0001940000047ab9 */ /* 0x000fe20000000a00 */
[----:B------:R-:W-:Y:S02]  /*33a0*/  IMAD.U32 R0, RZ, RZ, UR44 ;  /* 0x0000002cff007e24 */ /* 0x000fe4000f8e00ff */
[----:B------:R-:W-:Y:S02]  /*33b0*/  IMAD.MOV.U32 R24, RZ, RZ, -0x1 ;  /* 0xffffffffff187424 */ /* 0x000fe400078e00ff */
[----:B------:R-:W-:Y:S01]  /*33c0*/  IMAD.X R19, R40, 0x1, R19, P0 ;  /* 0x0000000128137824 */ /* 0x000fe200000e0613 */
[----:B------:R-:W-:Y:S01]  /*33d0*/  ISETP.GE.U32.AND P0, PT, R22, UR4, PT ;  /* 0x0000000416007c0c */ /* 0x000fe2000bf06070 */
[----:B------:R4:W-:Y:S01]  /*33e0*/  SYNCS.ARRIVE.TRANS64.A1T0 RZ, [R0+UR47], RZ ;  /* 0x000000ff00ff79a7 */ /* 0x0009e2000810002f */
[----:B------:R-:W-:Y:S02]  /*33f0*/  IMAD.MOV.U32 R25, RZ, RZ, -0x1 ;  /* 0xffffffffff197424 */ /* 0x000fe400078e00ff */
[----:B------:R-:W-:Y:S01]  /*3400*/  ISETP.GE.U32.AND.EX P0, PT, R19, UR5, PT, P0 ;  /* 0x0000000513007c0c */ /* 0x000fe2000bf06100 */
[----:B------:R-:W-:Y:S01]  /*3410*/  IMAD.MOV.U32 R26, RZ, RZ, -0x1 ;  /* 0xffffffffff1a7424 */ /* 0x000fe200078e00ff */
[----:B----4-:R-:W-:-:S11]  /*3420*/  PRMT R0, RZ, 0x7610, R0 ;  /* 0x00007610ff007816 */ /* 0x010fd60000000000 */
[----:B------:R-:W-:Y:S05]  /*3430*/  @P0 BRA `(.L_x_48) ;  /* 0x0000000400580947 */ /* 0x000fea0003800000 */
[----:B---3--:R-:W3:Y:S01]  /*3440*/  LDC.64 R8, c[0x0][0x628] ;  /* 0x00018a00ff087b82 */ /* 0x008ee20000000a00 */
[----:B------:R-:W4:Y:S01]  /*3450*/  S2R R14, SR_CTAID.X ;  /* 0x00000000000e7919 */ /* 0x000f220000002500 */
[----:B------:R-:W-:Y:S02]  /*3460*/  IMAD.MOV.U32 R6, RZ, RZ, R22 ;  /* 0x000000ffff067224 */ /* 0x000fe400078e0016 */
[----:B-1----:R-:W-:Y:S01]  /*3470*/  IMAD.MOV.U32 R7, RZ, RZ, R19 ;  /* 0x000000ffff077224 */ /* 0x002fe200078e0013 */
[----:B------:R-:W1:Y:S03]  /*3480*/  S2R R15, SR_CTAID.Y ;  /* 0x00000000000f7919 */ /* 0x000e660000002600 */
[----:B------:R-:W0:Y:S08]  /*3490*/  LDC R0, c[0x0][0x630] ;  /* 0x00018c00ff007b82 */ /* 0x000e300000000800 */
[----:B------:R-:W0:Y:S01]  /*34a0*/  LDC.64 R12, c[0x0][0x620] ;  /* 0x00018800ff0c7b82 */ /* 0x000e220000000a00 */
[----:B---3--:R-:W-:-:S04]  /*34b0*/  ISETP.NE.U32.AND P0, PT, R8, RZ, PT ;  /* 0x000000ff0800720c */ /* 0x008fc80003f05070 */
[----:B------:R-:W-:-:S13]  /*34c0*/  ISETP.NE.AND.EX P0, PT, R9, RZ, PT, P0 ;  /* 0x000000ff0900720c */ /* 0x000fda0003f05300 */
[----:B01--4-:R-:W-:Y:S05]  /*34d0*/  @!P0 BRA `(.L_x_49) ;  /* 0x0000000000288947 */ /* 0x013fea0003800000 */
[----:B--2---:R-:W0:Y:S02]  /*34e0*/  LDC R3, c[0x0][0x634] ;  /* 0x00018d00ff037b82 */ /* 0x004e240000000800 */
        /* <DEDUP_REMOVED lines=9> */
.L_x_49:
[-CC-:B------:R-:W-:Y:S01]  /*3580*/  SHF.R.U64 R26, R6, R0.reuse, R7.reuse ;  /* 0x00000000061a7219 */ /* 0x180fe20000001207 */
[----:B------:R-:W0:Y:S01]  /*3590*/  LDC.64 R24, c[0x0][0x640] ;  /* 0x00019000ff187b82 */ /* 0x000e220000000a00 */
[----:B------:R-:W-:Y:S01]  /*35a0*/  SHF.R.U32.HI R0, RZ, R0, R7 ;  /* 0x00000000ff007219 */ /* 0x000fe20000011607 */
[----:B--2---:R-:W-:Y:S01]  /*35b0*/  IMAD.MOV.U32 R2, RZ, RZ, R22 ;  /* 0x000000ffff027224 */ /* 0x004fe200078e0016 */
[----:B------:R-:W-:Y:S01]  /*35c0*/  IADD3 R5, P0, RZ, -R26, RZ ;  /* 0x8000001aff057210 */ /* 0x000fe20007f1e0ff */
[----:B------:R-:W-:Y:S01]  /*35d0*/  ULDC UR4, c[0x0][0x150] ;  /* 0x0000540000047ab9 */ /* 0x000fe20000000800 */
[----:B------:R-:W-:-:S03]  /*35e0*/  I2FP.F32.U32 R6, R14 ;  /* 0x0000000e00067245 */ /* 0x000fc60000201000 */
[----:B------:R-:W1:Y:S01]  /*35f0*/  LDC R4, c[0x0][0x618] ;  /* 0x00018600ff047b82 */ /* 0x000e620000000800 */
[----:B------:R-:W-:Y:S02]  /*3600*/  IMAD.X R3, RZ, RZ, ~R0, P0 ;  /* 0x000000ffff037224 */ /* 0x000fe400000e0e00 */
[----:B------:R-:W-:Y:S01]  /*3610*/  FMUL R6, R6, UR4 ;  /* 0x0000000406067c20 */ /* 0x000fe20008400000 */
[----:B------:R-:W-:Y:S01]  /*3620*/  ULDC UR4, c[0x0][0x154] ;  /* 0x0000550000047ab9 */ /* 0x000fe20000000800 */
[-C--:B------:R-:W-:Y:S02]  /*3630*/  IMAD R0, R3, R12.reuse, RZ ;  /* 0x0000000c03007224 */ /* 0x080fe400078e02ff */
[----:B------:R-:W-:Y:S01]  /*3640*/  IMAD.MOV.U32 R3, RZ, RZ, R19 ;  /* 0x000000ffff037224 */ /* 0x000fe200078e0013 */
[----:B------:R-:W2:Y:S01]  /*3650*/  LDC R10, c[0x0][0x608] ;  /* 0x00018200ff0a7b82 */ /* 0x000ea20000000800 */
[----:B------:R-:W3:Y:S01]  /*3660*/  F2I.U32.TRUNC.NTZ R6, R6 ;  /* 0x0000000600067305 */ /* 0x000ee2000020f000 */
[----:B------:R-:W-:-:S04]  /*3670*/  IMAD.WIDE.U32 R2, R5, R12, R2 ;  /* 0x0000000c05027225 */ /* 0x000fc800078e0002 */
[----:B------:R-:W-:Y:S02]  /*3680*/  IMAD R5, R5, R13, R0 ;  /* 0x0000000d05057224 */ /* 0x000fe400078e0200 */
[----:B------:R-:W4:Y:S01]  /*3690*/  LDC R20, c[0x0][0x658] ;  /* 0x00019600ff147b82 */ /* 0x000f220000000800 */
[----:B------:R-:W-:Y:S01]  /*36a0*/  I2FP.F32.U32 R0, R15 ;  /* 0x0000000f00007245 */ /* 0x000fe20000201000 */
[----:B------:R-:W-:Y:S01]  /*36b0*/  IMAD.IADD R3, R3, 0x1, R5 ;  /* 0x0000000103037824 */ /* 0x000fe200078e0205 */
[----:B0-----:R-:W-:-:S05]  /*36c0*/  ISETP.NE.U32.AND P0, PT, R24, RZ, PT ;  /* 0x000000ff1800720c */ /* 0x001fca0003f05070 */
[----:B------:R-:W0:Y:S01]  /*36d0*/  LDC R7, c[0x0][0x144] ;  /* 0x00005100ff077b82 */ /* 0x000e220000000800 */
[-CC-:B-1----:R-:W-:Y:S01]  /*36e0*/  SHF.R.U64 R8, R2, R4.reuse, R3.reuse ;  /* 0x0000000402087219 */ /* 0x182fe20000001203 */
[----:B---3--:R-:W-:Y:S01]  /*36f0*/  IMAD.MOV R6, RZ, RZ, -R6 ;  /* 0x000000ffff067224 */ /* 0x008fe200078e0a06 */
[----:B------:R-:W-:Y:S01]  /*3700*/  SHF.R.U32.HI R3, RZ, R4, R3 ;  /* 0x00000004ff037219 */ /* 0x000fe20000011603 */
[----:B------:R-:W-:Y:S01]  /*3710*/  FMUL R4, R0, UR4 ;  /* 0x0000000400047c20 */ /* 0x000fe20008400000 */
[----:B------:R-:W-:-:S03]  /*3720*/  ISETP.NE.AND.EX P0, PT, R25, RZ, PT, P0 ;  /* 0x000000ff1900720c */ /* 0x000fc60003f05300 */
[----:B------:R-:W1:Y:S01]  /*3730*/  LDC R12, c[0x0][0x148] ;  /* 0x00005200ff0c7b82 */ /* 0x000e620000000800 */
[----:B------:R3:W0:Y:S01]  /*3740*/  F2I.U32.TRUNC.NTZ R11, R4 ;  /* 0x00000004000b7305 */ /* 0x000622000020f000 */
[-CC-:B--2---:R-:W-:Y:S02]  /*3750*/  SHF.R.U64 R0, R8, R10.reuse, R3.reuse ;  /* 0x0000000a08007219 */ /* 0x184fe40000001203 */
[----:B------:R-:W-:-:S04]  /*3760*/  SHF.R.U32.HI R3, RZ, R10, R3 ;  /* 0x0000000aff037219 */ /* 0x000fc80000011603 */
[----:B------:R-:W2:Y:S01]  /*3770*/  LDC R32, c[0x0][0x648] ;  /* 0x00019200ff207b82 */ /* 0x000ea20000000800 */
[-CC-:B----4-:R-:W-:Y:S02]  /*3780*/  SHF.R.U64 R10, R0, R20.reuse, R3.reuse ;  /* 0x00000014000a7219 */ /* 0x190fe40000001203 */
[----:B------:R-:W-:-:S03]  /*3790*/  SHF.R.U32.HI R3, RZ, R20, R3 ;  /* 0x00000014ff037219 */ /* 0x000fc60000011603 */
[----:B------:R-:W-:Y:S02]  /*37a0*/  IMAD.MOV.U32 R2, RZ, RZ, R10 ;  /* 0x000000ffff027224 */ /* 0x000fe400078e000a */
[----:B------:R-:W4:Y:S01]  /*37b0*/  LDC R33, c[0x0][0x638] ;  /* 0x00018e00ff217b82 */ /* 0x000f220000000800 */
[----:B0-----:R-:W-:-:S07]  /*37c0*/  IMAD R13, R7, R6, R14 ;  /* 0x00000006070d7224 */ /* 0x001fce00078e020e */
[----:B------:R-:W0:Y:S08]  /*37d0*/  LDC R34, c[0x0][0x610] ;  /* 0x00018400ff227b82 */ /* 0x000e300000000800 */
[----:B------:R-:W0:Y:S01]  /*37e0*/  LDC R21, c[0x0][0x600] ;  /* 0x00018000ff157b82 */ /* 0x000e220000000800 */
[----:B-1-3--:R-:W-:Y:S05]  /*37f0*/  @!P0 BRA `(.L_x_50) ;  /* 0x0000000000288947 */ /* 0x00afea0003800000 */
[----:B------:R-:W1:Y:S02]  /*3800*/  LDC R7, c[0x0][0x64c] ;  /* 0x00019300ff077b82 */ /* 0x000e640000000800 */
[----:B-1----:R-:W-:-:S05]  /*3810*/  IADD3 R7, P0, R10, R7, RZ ;  /* 0x000000070a077210 */ /* 0x002fca0007f1e0ff */
        /* <DEDUP_REMOVED lines=8> */
.L_x_50:
[----:B------:R-:W-:Y:S01]  /*38a0*/  ISETP.NE.AND P0, PT, R23, 0x1, PT ;  /* 0x000000011700780c */ /* 0x000fe20003f05270 */
[----:B0-----:R-:W-:Y:S01]  /*38b0*/  VIADD R5, R21, 0xffffffff ;  /* 0xffffffff15057836 */ /* 0x001fe20000000000 */
[----:B--2---:R-:W-:Y:S01]  /*38c0*/  SHF.R.U64 R2, R2, R32, R3 ;  /* 0x0000002002027219 */ /* 0x004fe20000001203 */
[----:B------:R-:W-:Y:S01]  /*38d0*/  IMAD.MOV R11, RZ, RZ, -R11 ;  /* 0x000000ffff0b7224 */ /* 0x000fe200078e0a0b */
[----:B------:R-:W-:-:S03]  /*38e0*/  LOP3.LUT R0, R0, R41, RZ, 0xc0, !PT ;  /* 0x0000002900007212 */ /* 0x000fc600078ec0ff */
[----:B------:R-:W-:Y:S02]  /*38f0*/  IMAD.MOV R3, RZ, RZ, -R2 ;  /* 0x000000ffff037224 */ /* 0x000fe400078e0a02 */
[----:B------:R-:W-:Y:S01]  /*3900*/  IMAD R24, R31, R2, R0 ;  /* 0x000000021f187224 */ /* 0x000fe200078e0200 */
[----:B------:R-:W-:Y:S01]  /*3910*/  LOP3.LUT R0, R8, R5, RZ, 0xc0, !PT ;  /* 0x0000000508007212 */ /* 0x000fe200078ec0ff */
[----:B----4-:R-:W-:Y:S02]  /*3920*/  IMAD R3, R3, R33, R10 ;  /* 0x0000002103037224 */ /* 0x010fe400078e020a */
[----:B------:R-:W-:Y:S02]  /*3930*/  @P0 IMAD R13, R12, R11, R15 ;  /* 0x0000000b0c0d0224 */ /* 0x000fe400078e020f */
[----:B------:R-:W-:Y:S02]  /*3940*/  IMAD R3, R3, R21, R0 ;  /* 0x0000001503037224 */ /* 0x000fe400078e0200 */
[----:B------:R-:W-:-:S02]  /*3950*/  IMAD R24, R24, R34, R13 ;  /* 0x0000002218187224 */ /* 0x000fc400078e020d */
[----:B------:R-:W-:-:S03]  /*3960*/  IMAD.MOV.U32 R2, RZ, RZ, 0x1 ;  /* 0x00000001ff027424 */ /* 0x000fc600078e00ff */
[----:B------:R-:W-:Y:S02]  /*3970*/  SEL R25, R3, R24, !P0 ;  /* 0x0000001803197207 */ /* 0x000fe40004000000 */
[----:B------:R-:W-:Y:S02]  /*3980*/  PRMT R0, R2, 0x7610, R0 ;  /* 0x0000761002007816 */ /* 0x000fe40000000000 */
[----:B------:R-:W-:-:S07]  /*3990*/  SEL R24, R24, R3, !P0 ;  /* 0x0000000318187207 */ /* 0x000fce0004000000 */
.L_x_48:
[----:B------:R-:W-:Y:S02]  /*39a0*/  LOP3.LUT P0, RZ, R0, 0xff, RZ, 0xc0, !PT ;  /* 0x000000ff00ff7812 */ /* 0x000fe4000780c0ff */
[----:B------:R-:W-:-:S11]  /*39b0*/  LOP3.LUT R46, R46, 0x1, RZ, 0x3c, !PT ;  /* 0x000000012e2e7812 */ /* 0x000fd600078e3cff */
[----:B------:R-:W-:Y:S05]  /*39c0*/  @!P0 EXIT ;  /* 0x000000000000894d */ /* 0x000fea0003800000 */
[----:B------:R-:W-:Y:S05]  /*39d0*/  BRA `(.L_x_51) ;  /* 0xffffffe8008c7947 */ /* 0x000fea000383ffff */
.L_x_18:
[----:B------:R-:W-:-:S08]  /*39e0*/  ISETP.NE.AND P0, PT, R6, RZ, PT ;  /* 0x000000ff0600720c */ /* 0x000fd00003f05270 */
[----:B--2--5:R-:W0:-:S00]  /*39f0*/  USETMAXREG.DEALLOC.CTAPOOL 0x28 ;  /* 0x00000028000079c8 */ /* 0x024e0000080e0500 */
[----:B------:R-:W-:Y:S05]  /*3a00*/  @P0 EXIT ;  /* 0x000000000000094d */ /* 0x000fea0003800000 */
[----:B0-----:R-:W-:Y:S01]  /*3a10*/  LOP3.LUT P0, RZ, R8, 0xff, RZ, 0xc0, !PT ;  /* 0x000000ff08ff7812 */ /* 0x001fe2000780c0ff */
[----:B------:R-:W-:Y:S02]  /*3a20*/  IMAD.MOV.U32 R6, RZ, RZ, 0x1 ;  /* 0x00000001ff067424 */ /* 0x000fe400078e00ff */
[----:B------:R-:W-:-:S10]  /*3a30*/  IMAD.MOV.U32 R7, RZ, RZ, RZ ;  /* 0x000000ffff077224 */ /* 0x000fd400078e00ff */
[----:B------:R-:W-:Y:S05]  /*3a40*/  @!P0 BRA `(.L_x_52) ;  /* 0x0000000c00348947 */ /* 0x000fea0003800000 */
[----:B------:R-:W0:Y:S01]  /*3a50*/  S2R R10, SR_CgaCtaId ;  /* 0x00000000000a7919 */ /* 0x000e220000008800 */
[----:B------:R-:W-:Y:S01]  /*3a60*/  LOP3.LUT P0, RZ, R3, 0x1f, RZ, 0xc0, !PT ;  /* 0x0000001f03ff7812 */ /* 0x000fe2000780c0ff */
[----:B------:R-:W-:Y:S01]  /*3a70*/  ULDC UR6, c[0x0][0x658] ;  /* 0x0001960000067ab9 */ /* 0x000fe20000000800 */
[C---:B------:R-:W-:Y:S01]  /*3a80*/  ISETP.NE.AND P2, PT, R2.reuse, RZ, PT ;  /* 0x000000ff0200720c */ /* 0x040fe20003f45270 */
[----:B------:R-:W-:Y:S01]  /*3a90*/  UMOV UR7, 0xffffffff ;  /* 0xffffffff00077882 */ /* 0x000fe20000000000 */
[----:B------:R-:W-:Y:S01]  /*3aa0*/  ISETP.NE.OR P0, PT, R2, RZ, !P0 ;  /* 0x000000ff0200720c */ /* 0x000fe20004705670 */
[----:B------:R-:W-:Y:S01]  /*3ab0*/  BSSY B0, `(.L_x_52) ;  /* 0x00000c6000007945 */ /* 0x000fe20003800000 */
[----:B------:R-:W-:Y:S01]  /*3ac0*/  USHF.L.U32 UR7, UR7, UR6, URZ ;  /* 0x0000000607077299 */ /* 0x000fe2000800063f */
[----:B------:R-:W-:Y:S01]  /*3ad0*/  IMAD.MOV.U32 R9, RZ, RZ, 0x1 ;  /* 0x00000001ff097424 */ /* 0x000fe200078e00ff */
[----:B------:R-:W-:Y:S01]  /*3ae0*/  LOP3.LUT R8, R18, 0x2, RZ, 0xfc, !PT ;  /* 0x0000000212087812 */ /* 0x000fe200078efcff */
[----:B------:R-:W-:Y:S01]  /*3af0*/  IMAD.MOV.U32 R6, RZ, RZ, 0x1 ;  /* 0x00000001ff067424 */ /* 0x000fe200078e00ff */
[----:B------:R-:W-:Y:S01]  /*3b00*/  ULDC UR5, c[0x0][0x600] ;  /* 0x0001800000057ab9 */ /* 0x000fe20000000800 */
[----:B------:R-:W-:Y:S01]  /*3b10*/  IMAD.MOV.U32 R7, RZ, RZ, RZ ;  /* 0x000000ffff077224 */ /* 0x000fe200078e00ff */
[----:B------:R-:W-:Y:S01]  /*3b20*/  UMOV UR8, 0x1 ;  /* 0x0000000100087882 */ /* 0x000fe20000000000 */
[----:B------:R-:W-:-:S02]  /*3b30*/  UIADD3 UR21, UR4, 0x1, URZ ;  /* 0x0000000104157890 */ /* 0x000fc4000fffe03f */
[----:B------:R-:W-:Y:S02]  /*3b40*/  UIADD3 UR16, UR5, -0x1, URZ ;  /* 0xffffffff05107890 */ /* 0x000fe4000fffe03f */
[----:B------:R-:W-:Y:S02]  /*3b50*/  USHF.L.U32 UR18, UR8, UR6, URZ ;  /* 0x0000000608127299 */ /* 0x000fe4000800063f */
[----:B------:R-:W-:Y:S01]  /*3b60*/  ULOP3.LUT UR17, URZ, UR7, URZ, 0x33, !UPT ;  /* 0x000000073f117292 */ /* 0x000fe2000f8e333f */
[----:B------:R-:W-:Y:S01]  /*3b70*/  ULDC.64 UR22, c[0x0][0x198] ;  /* 0x0000660000167ab9 */ /* 0x000fe20000000a00 */
[C---:B0-----:R-:W-:Y:S02]  /*3b80*/  IMAD.SHL.U32 R2, R10.reuse, 0x80, RZ ;  /* 0x000000800a027824 */ /* 0x041fe400078e00ff */
[----:B------:R-:W-:-:S03]  /*3b90*/  IMAD.SHL.U32 R10, R10, 0x4, RZ ;  /* 0x000000040a0a7824 */ /* 0x000fc600078e00ff */
[----:B------:R-:W-:Y:S02]  /*3ba0*/  LOP3.LUT R2, R2, 0x80, RZ, 0xc0, !PT ;  /* 0x0000008002027812 */ /* 0x000fe400078ec0ff */
[----:B------:R-:W-:-:S03]  /*3bb0*/  LOP3.LUT R10, R10, 0x4, RZ, 0xc0, !PT ;  /* 0x000000040a0a7812 */ /* 0x000fc600078ec0ff */
[----:B------:R-:W-:-:S07]  /*3bc0*/  VIADD R11, R2, 0x32780 ;  /* 0x00032780020b7836 */ /* 0x000fce0000000000 */
.L_x_64:
[----:B------:R-:W-:-:S03]  /*3bd0*/  UMOV UR5, 0xffffffff ;  /* 0xffffffff00057882 */ /* 0x000fc60000000000 */
[----:B------:R-:W-:Y:S05]  /*3be0*/  BRA.DIV UR5, `(.L_x_53) ;  /* 0x0000000e05fc7947 */ /* 0x000fea000b800000 */
[----:B------:R-:W-:-:S13]  /*3bf0*/  ELECT P6, URZ, PT ;  /* 0x00000000003f782f */ /* 0x000fda00038c0000 */
.L_x_76:
[----:B------:R-:W0:Y:S01]  /*3c00*/  LDC R2, c[0x0][0x28c] ;  /* 0x0000a300ff027b82 */ /* 0x000e220000000800 */
[----:B------:R-:W-:Y:S01]  /*3c10*/  BSSY B1, `(.L_x_54) ;  /* 0x0000039000017945 */ /* 0x000fe20003800000 */
[----:B0-----:R-:W-:-:S13]  /*3c20*/  ISETP.LT.OR P6, PT, R2, 0x1, !P6 ;  /* 0x000000010200780c */ /* 0x001fda00077c1670 */
[----:B------:R-:W-:Y:S05]  /*3c30*/  @P6 BRA `(.L_x_55) ;  /* 0x0000000000d86947 */ /* 0x000fea0003800000 */
[----:B------:R-:W-:Y:S02]  /*3c40*/  IMAD R25, R25, 0x8, R10 ;  /* 0x0000000819197824 */ /* 0x000fe400078e020a */
[----:B------:R-:W-:Y:S02]  /*3c50*/  IMAD.SHL.U32 R24, R24, 0x40, RZ ;  /* 0x0000004018187824 */ /* 0x000fe400078e00ff */
[----:B------:R-:W-:Y:S02]  /*3c60*/  IMAD.MOV.U32 R14, RZ, RZ, RZ ;  /* 0x000000ffff0e7224 */ /* 0x000fe400078e00ff */
[----:B------:R-:W-:Y:S02]  /*3c70*/  IMAD.U32 R15, RZ, RZ, UR21 ;  /* 0x00000015ff0f7e24 */ /* 0x000fe4000f8e00ff */
[----:B------:R-:W-:Y:S02]  /*3c80*/  IMAD.MOV.U32 R2, RZ, RZ, R6 ;  /* 0x000000ffff027224 */ /* 0x000fe400078e0006 */
[----:B------:R-:W-:-:S07]  /*3c90*/  IMAD.MOV.U32 R4, RZ, RZ, R7 ;  /* 0x000000ffff047224 */ /* 0x000fce00078e0007 */
.L_x_59:
[----:B------:R-:W0:Y:S01]  /*3ca0*/  S2R R12, SR_CgaCtaId ;  /* 0x00000000000c7919 */ /* 0x000e220000008800 */
[----:B------:R-:W-:Y:S01]  /*3cb0*/  MOV R3, 0x400 ;  /* 0x0000040000037802 */ /* 0x000fe20000000f00 */
[----:B------:R-:W1:Y:S03]  /*3cc0*/  @!P2 LDC R5, c[0x0][0x500] ;  /* 0x00014000ff05ab82 */ /* 0x000e660000000800 */
[----:B0-----:R-:W-:Y:S02]  /*3cd0*/  LEA R13, R12, R3, 0x18 ;  /* 0x000000030c0d7211 */ /* 0x001fe400078ec0ff */
[----:B------:R-:W-:-:S03]  /*3ce0*/  SHF.L.U32 R3, R2, 0x1f, RZ ;  /* 0x0000001f02037819 */ /* 0x000fc600000006ff */
[----:B------:R-:W-:-:S04]  /*3cf0*/  IMAD R12, R4, 0x8, R13 ;  /* 0x00000008040c7824 */ /* 0x000fc800078e020d */
[----:B------:R-:W0:Y:S02]  /*3d00*/  SYNCS.PHASECHK.TRANS64.TRYWAIT P1, [R12+URZ+0x320], R3 ;  /* 0x000320030c0075a7 */ /* 0x000e24000802017f */
[----:B01----:R-:W-:Y:S05]  /*3d10*/  @!P1 BRA `(.L_x_56) ;  /* 0x0000000c00d09947 */ /* 0x003fea0003800000 */
.L_x_77:
[----:B0-----:R-:W-:Y:S01]  /*3d20*/  PRMT R3, R8, 0x9910, RZ ;  /* 0x0000991008037816 */ /* 0x001fe200000000ff */
[----:B------:R0:W-:Y:S03]  /*3d30*/  @!P2 SYNCS.ARRIVE.TRANS64 RZ, [R12+URZ], R5 ;  /* 0x000000050cffa9a7 */ /* 0x0001e6000800003f */
[----:B------:R-:W-:-:S13]  /*3d40*/  ISETP.NE.AND P1, PT, R3, 0x2, PT ;  /* 0x000000020300780c */ /* 0x000fda0003f25270 */
[----:B0-----:R-:W-:Y:S05]  /*3d50*/  @P1 BRA `(.L_x_57) ;  /* 0x0000000000041947 */ /* 0x001fea0003800000 */
[----:B------:R-:W-:Y:S01]  /*3d60*/  BPT.TRAP 0x1 ;  /* 0x000000040000795c */ /* 0x000fe20000300000 */
.L_x_57:
[----:B------:R-:W-:Y:S05]  /*3d70*/  @P0 BRA `(.L_x_58) ;  /* 0x0000000000040947 */ /* 0x000fea0003800000 */
[----:B------:R-:W-:Y:S01]  /*3d80*/  BPT.TRAP 0x1 ;  /* 0x000000040000795c */ /* 0x000fe20000300000 */
.L_x_58:
[----:B------:R-:W-:Y:S01]  /*3d90*/  R2UR UR19, R13 ;  /* 0x000000000d1372ca */ /* 0x000fe200000e0000 */
[----:B------:R-:W-:Y:S01]  /*3da0*/  IMAD R13, R4, 0x800, R13 ;  /* 0x00000800040d7824 */ /* 0x000fe200078e020d */
[----:B------:R-:W-:Y:S01]  /*3db0*/  R2UR UR9, R12 ;  /* 0x000000000c0972ca */ /* 0x000fe200000e0000 */
[----:B------:R-:W-:Y:S01]  /*3dc0*/  IMAD R3, R4, 0x100, R11 ;  /* 0x0000010004037824 */ /* 0x000fe200078e020b */
[----:B------:R-:W-:Y:S01]  /*3dd0*/  UIADD3 UR6, UP0, UR22, 0xf0, URZ ;  /* 0x000000f016067890 */ /* 0x000fe2000ff1e03f */
[----:B------:R-:W-:Y:S01]  /*3de0*/  VIADD R15, R15, 0xffffffff ;  /* 0xffffffff0f0f7836 */ /* 0x000fe20000000000 */
[----:B------:R-:W-:Y:S01]  /*3df0*/  R2UR UR5, R13 ;  /* 0x000000000d0572ca */ /* 0x000fe200000e0000 */
[----:B------:R-:W-:Y:S01]  /*3e00*/  UIADD3 UR24, UP1, UR22, 0x1f0, URZ ;  /* 0x000001f016187890 */ /* 0x000fe2000ff3e03f */
[----:B------:R-:W-:Y:S01]  /*3e10*/  R2UR UR8, R3 ;  /* 0x00000000030872ca */ /* 0x000fe200000e0000 */
[----:B------:R-:W-:Y:S01]  /*3e20*/  UIADD3.X UR7, URZ, UR23, URZ, UP0, !UPT ;  /* 0x000000173f077290 */ /* 0x000fe200087fe43f */
[----:B------:R-:W-:Y:S01]  /*3e30*/  R2UR UR11, R24 ;  /* 0x00000000180b72ca */ /* 0x000fe200000e0000 */
[----:B------:R-:W-:Y:S01]  /*3e40*/  VIADD R4, R4, 0x1 ;  /* 0x0000000104047836 */ /* 0x000fe20000000000 */
[----:B------:R-:W-:Y:S01]  /*3e50*/  R2UR UR10, R14 ;  /* 0x000000000e0a72ca */ /* 0x000fe200000e0000 */
[----:B------:R-:W-:Y:S01]  /*3e60*/  UIADD3.X UR25, URZ, UR23, URZ, UP1, !UPT ;  /* 0x000000173f197290 */ /* 0x000fe20008ffe43f */
[----:B------:R-:W-:Y:S01]  /*3e70*/  R2UR UR12, R26 ;  /* 0x000000001a0c72ca */ /* 0x000fe200000e0000 */
[----:B------:R-:W-:Y:S01]  /*3e80*/  UMOV UR14, 0x0 ;  /* 0x00000000000e7882 */ /* 0x000fe20000000000 */
[----:B------:R-:W-:Y:S01]  /*3e90*/  R2UR UR20, R25 ;  /* 0x00000000191472ca */ /* 0x000fe200000e0000 */
[----:B------:R-:W-:Y:S01]  /*3ea0*/  UMOV UR15, 0x10000000 ;  /* 0x10000000000f7882 */ /* 0x000fe20000000000 */
[----:B------:R-:W-:Y:S01]  /*3eb0*/  ISETP.GT.AND P3, PT, R15, 0x1, PT ;  /* 0x000000010f00780c */ /* 0x000fe20003f64270 */
[----:B------:R-:W-:Y:S01]  /*3ec0*/  UIADD3 UR13, UR5, 0x780, URZ ;  /* 0x00000780050d7890 */ /* 0x000fe2000fffe03f */
[----:B------:R-:W-:Y:S01]  /*3ed0*/  ISETP.NE.AND P1, PT, R4, 0x64, PT ;  /* 0x000000640400780c */ /* 0x000fe20003f25270 */
[----:B------:R-:W-:Y:S01]  /*3ee0*/  UIADD3 UR5, UR19, UR8, URZ ;  /* 0x0000000813057290 */ /* 0x000fe2000fffe03f */
[----:B------:R-:W-:Y:S01]  /*3ef0*/  VIADD R14, R14, 0x20 ;  /* 0x000000200e0e7836 */ /* 0x000fe20000000000 */
[----:B------:R-:W-:Y:S01]  /*3f00*/  UMOV UR26, 0x30000 ;  /* 0x00030000001a7882 */ /* 0x000fe20000000000 */
[----:B------:R-:W-:-:S02]  /*3f10*/  SEL R3, RZ, 0x1, P1 ;  /* 0x00000001ff037807 */ /* 0x000fc40000800000 */
[----:B------:R-:W-:Y:S01]  /*3f20*/  UMOV UR8, UR13 ;  /* 0x0000000d00087c82 */ /* 0x000fe20008000000 */
[----:B------:R-:W-:Y:S01]  /*3f30*/  SEL R4, R4, RZ, P1 ;  /* 0x000000ff04047207 */ /* 0x000fe20000800000 */
[----:B------:R0:W-:Y:S01]  /*3f40*/  UTMALDG.3D [UR8], [UR6], desc[UR14] ;  /* 0x00000e08060075b4 */ /* 0x0001e20008011000 */
[----:B------:R-:W-:Y:S01]  /*3f50*/  LOP3.LUT R2, R2, R3, RZ, 0x3c, !PT ;  /* 0x0000000302027212 */ /* 0x000fe200078e3cff */
[----:B0-----:R-:W-:Y:S01]  /*3f60*/  UMOV UR11, UR20 ;  /* 0x00000014000b7c82 */ /* 0x001fe20008000000 */
[----:B------:R-:W-:Y:S02]  /*3f70*/  UMOV UR8, UR5 ;  /* 0x0000000500087c82 */ /* 0x000fe40008000000 */
[----:B------:R0:W-:Y:S02]  /*3f80*/  UTMALDG.3D.MULTICAST [UR8], [UR24], UR26, desc[UR14] ;  /* 0x00000e08180073b4 */ /* 0x0001e4000801181a */
[----:B0-----:R-:W-:Y:S05]  /*3f90*/  @P3 BRA `(.L_x_59) ;  /* 0xfffffffc00403947 */ /* 0x001fea000383ffff */
.L_x_55:
[----:B------:R-:W-:Y:S05]  /*3fa0*/  BSYNC B1 ;  /* 0x0000000000017941 */ /* 0x000fea0003800000 */
.L_x_54:
[----:B------:R-:W-:Y:S01]  /*3fb0*/  LOP3.LUT P4, RZ, R9, 0xff, RZ, 0xc0, !PT ;  /* 0x000000ff09ff7812 */ /* 0x000fe2000788c0ff */
[----:B------:R-:W-:Y:S01]  /*3fc0*/  VIADD R4, R7, UR4 ;  /* 0x0000000407047c36 */ /* 0x000fe20008000000 */
[----:B------:R-:W-:Y:S01]  /*3fd0*/  ULDC.64 UR6, c[0x0][0x650] ;  /* 0x0001940000067ab9 */ /* 0x000fe20000000a00 */
[----:B------:R-:W-:Y:S01]  /*3fe0*/  IMAD.U32 R7, RZ, RZ, UR4 ;  /* 0x00000004ff077e24 */ /* 0x000fe2000f8e00ff */
[----:B------:R-:W-:Y:S01]  /*3ff0*/  UISETP.GE.U32.AND UP0, UPT, UR4, 0x64, UPT ;  /* 0x000000640400788c */ /* 0x000fe2000bf06070 */
[----:B------:R-:W-:Y:S01]  /*4000*/  BSSY B1, `(.L_x_60) ;  /* 0x000006e000017945 */ /* 0x000fe20003800000 */
[----:B------:R-:W-:Y:S01]  /*4010*/  ISETP.GT.U32.AND P1, PT, R4, 0x63, PT ;  /* 0x000000630400780c */ /* 0x000fe20003f24070 */
[----:B------:R-:W-:Y:S01]  /*4020*/  IMAD.MOV.U32 R24, RZ, RZ, -0x1 ;  /* 0xffffffffff187424 */ /* 0x000fe200078e00ff */
[----:B------:R-:W-:Y:S01]  /*4030*/  PRMT R9, RZ, 0x7610, R9 ;  /* 0x00007610ff097816 */ /* 0x000fe20000000009 */
[----:B------:R-:W-:Y:S01]  /*4040*/  IMAD.MOV.U32 R25, RZ, RZ, -0x1 ;  /* 0xffffffffff197424 */ /* 0x000fe200078e00ff */
[----:B------:R-:W-:Y:S01]  /*4050*/  ISETP.LT.U32.AND P1, PT, R7, 0x64, P1 ;  /* 0x000000640700780c */ /* 0x000fe20000f21070 */
[----:B------:R-:W-:Y:S01]  /*4060*/  IMAD.MOV.U32 R26, RZ, RZ, -0x1 ;  /* 0xffffffffff1a7424 */ /* 0x000fe200078e00ff */
[----:B------:R-:W-:Y:S01]  /*4070*/  PLOP3.LUT P3, PT, PT, PT, UP0, 0x80, 0x0 ;  /* 0x000000000000781c */ /* 0x000fe20003f6f008 */
[----:B------:R-:W0:Y:S01]  /*4080*/  @P4 S2R R3, SR_CgaCtaId ;  /* 0x0000000000034919 */ /* 0x000e220000008800 */
[----:B------:R-:W-:-:S04]  /*4090*/  @P4 MOV R2, 0x400 ;  /* 0x0000040000024802 */ /* 0x000fc80000000f00 */
[----:B0-----:R-:W-:Y:S01]  /*40a0*/  @P4 LEA R5, R3, R2, 0x18 ;  /* 0x0000000203054211 */ /* 0x001fe200078ec0ff */
[----:B------:R-:W-:-:S03]  /*40b0*/  IMAD.WIDE.U32 R2, R4, 0x51eb851f, RZ ;  /* 0x51eb851f04027825 */ /* 0x000fc600078e00ff */
[----:B------:R0:W-:Y:S01]  /*40c0*/  @P4 SYNCS.ARRIVE.TRANS64.A1T0 RZ, [R5+URZ+0x678], RZ ;  /* 0x000678ff05ff49a7 */ /* 0x0001e2000810003f */
[----:B------:R-:W-:Y:S02]  /*40d0*/  IADD3 R22, P4, R22, R16, RZ ;  /* 0x0000001016167210 */ /* 0x000fe40007f9e0ff */
[----:B------:R-:W-:-:S03]  /*40e0*/  PRMT R2, RZ, 0x7610, R2 ;  /* 0x00007610ff027816 */ /* 0x000fc60000000002 */
[----:B------:R-:W-:Y:S01]  /*40f0*/  IMAD.X R19, R19, 0x1, R0, P4 ;  /* 0x0000000113137824 */ /* 0x000fe200020e0600 */
[----:B0-----:R-:W-:Y:S02]  /*4100*/  SHF.R.U32.HI R5, RZ, 0x5, R3 ;  /* 0x00000005ff057819 */ /* 0x001fe40000011603 */
[----:B------:R-:W-:Y:S02]  /*4110*/  SEL R3, RZ, 0x1, !P1 ;  /* 0x00000001ff037807 */ /* 0x000fe40004800000 */
[----:B------:R-:W-:Y:S01]  /*4120*/  ISETP.GE.U32.AND P1, PT, R22, UR6, PT ;  /* 0x0000000616007c0c */ /* 0x000fe2000bf26070 */
[----:B------:R-:W-:Y:S01]  /*4130*/  IMAD R7, R5, -0x64, R4 ;  /* 0xffffff9c05077824 */ /* 0x000fe200078e0204 */
[----:B------:R-:W-:Y:S02]  /*4140*/  LOP3.LUT R6, R6, R3, RZ, 0x3c, !PT ;  /* 0x0000000306067212 */ /* 0x000fe400078e3cff */
[----:B------:R-:W-:Y:S02]  /*4150*/  ISETP.GE.U32.AND.EX P1, PT, R19, UR7, PT, P1 ;  /* 0x0000000713007c0c */ /* 0x000fe4000bf26110 */
[----:B------:R-:W-:-:S11]  /*4160*/  @P3 LOP3.LUT R6, R6, 0x1, R5, 0x78, !PT ;  /* 0x0000000106063812 */ /* 0x000fd600078e7805 */
[----:B------:R-:W-:Y:S05]  /*4170*/  @P1 BRA `(.L_x_61) ;  /* 0x0000000400581947 */ /* 0x000fea0003800000 */
[----:B------:R-:W0:Y:S01]  /*4180*/  S2R R12, SR_CTAID.X ;  /* 0x00000000000c7919 */ /* 0x000e220000002500 */
[----:B------:R-:W-:Y:S01]  /*4190*/  ULDC.64 UR6, c[0x0][0x628] ;  /* 0x00018a0000067ab9 */ /* 0x000fe20000000a00 */
[----:B------:R-:W-:Y:S01]  /*41a0*/  ULDC UR8, c[0x0][0x630] ;  /* 0x00018c0000087ab9 */ /* 0x000fe20000000800 */
[----:B------:R-:W-:Y:S01]  /*41b0*/  ISETP.NE.U32.AND P1, PT, RZ, UR6, PT ;  /* 0x00000006ff007c0c */ /* 0x000fe2000bf25070 */
[----:B------:R-:W1:Y:S01]  /*41c0*/  S2R R13, SR_CTAID.Y ;  /* 0x00000000000d7919 */ /* 0x000e620000002600 */
[----:B------:R-:W-:Y:S01]  /*41d0*/  ULDC UR9, c[0x0][0x150] ;  /* 0x0000540000097ab9 */ /* 0x000fe20000000800 */
[----:B------:R-:W-:Y:S01]  /*41e0*/  IMAD.MOV.U32 R2, RZ, RZ, R22 ;  /* 0x000000ffff027224 */ /* 0x000fe200078e0016 */
[----:B------:R-:W-:Y:S01]  /*41f0*/  ISETP.NE.AND.EX P1, PT, RZ, UR7, PT, P1 ;  /* 0x00000007ff007c0c */ /* 0x000fe2000bf25310 */
[----:B------:R-:W-:Y:S01]  /*4200*/  IMAD.MOV.U32 R3, RZ, RZ, R19 ;  /* 0x000000ffff037224 */ /* 0x000fe200078e0013 */
[----:B0-----:R-:W-:-:S11]  /*4210*/  I2FP.F32.U32 R14, R12 ;  /* 0x0000000c000e7245 */ /* 0x001fd60000201000 */
[----:B------:R-:W-:Y:S05]  /*4220*/  @!P1 BRA `(.L_x_62) ;  /* 0x0000000000289947 */ /* 0x000fea0003800000 */
[----:B------:R-:W-:Y:S02]  /*4230*/  ULDC UR5, c[0x0][0x634] ;  /* 0x00018d0000057ab9 */ /* 0x000fe40000000800 */
[----:B------:R-:W-:-:S05]  /*4240*/  IADD3 R3, P1, R22, UR5, RZ ;  /* 0x0000000516037c10 */ /* 0x000fca000ff3e0ff */
[----:B------:R-:W-:-:S04]  /*4250*/  IMAD.X R15, RZ, RZ, R19, P1 ;  /* 0x000000ffff0f7224 */ /* 0x000fc800008e0613 */
[----:B------:R-:W-:-:S04]  /*4260*/  IMAD.WIDE.U32 R4, R15, UR6, RZ ;  /* 0x000000060f047c25 */ /* 0x000fc8000f8e00ff */
[----:B------:R-:W-:-:S04]  /*4270*/  IMAD.WIDE.U32 R4, P1, R3, UR7, R4 ;  /* 0x0000000703047c25 */ /* 0x000fc8000f820004 */
[----:B------:R-:W-:-:S04]  /*4280*/  IMAD.WIDE.U32 R2, R3, UR6, RZ ;  /* 0x0000000603027c25 */ /* 0x000fc8000f8e00ff */
[----:B------:R-:W-:Y:S01]  /*4290*/  IMAD.MOV.U32 R2, RZ, RZ, R5 ;  /* 0x000000ffff027224 */ /* 0x000fe200078e0005 */
[----:B------:R-:W-:Y:S01]  /*42a0*/  IADD3 RZ, P3, R3, R4, RZ ;  /* 0x0000000403ff7210 */ /* 0x000fe20007f7e0ff */
[----:B------:R-:W-:-:S04]  /*42b0*/  IMAD.X R3, RZ, RZ, RZ, P1 ;  /* 0x000000ffff037224 */ /* 0x000fc800008e06ff */
[----:B------:R-:W-:-:S08]  /*42c0*/  IMAD.WIDE.U32.X R2, R15, UR7, R2, P3 ;  /* 0x000000070f027c25 */ /* 0x000fd000098e0402 */
.L_x_62:
[--C-:B------:R-:W-:Y:S01]  /*42d0*/  SHF.R.U64 R26, R2, UR8, R3.reuse ;  /* 0x00000008021a7c19 */ /* 0x100fe20008001203 */
[----:B------:R-:W-:Y:S01]  /*42e0*/  FMUL R14, R14, UR9 ;  /* 0x000000090e0e7c20 */ /* 0x000fe20008400000 */
[----:B------:R-:W-:Y:S01]  /*42f0*/  SHF.R.U32.HI R2, RZ, UR8, R3 ;  /* 0x00000008ff027c19 */ /* 0x000fe20008011603 */
[----:B------:R-:W0:Y:S01]  /*4300*/  LDC R21, c[0x0][0x144] ;  /* 0x00005100ff157b82 */ /* 0x000e220000000800 */
[----:B------:R-:W-:Y:S01]  /*4310*/  IADD3 R15, P1, RZ, -R26, RZ ;  /* 0x8000001aff0f7210 */ /* 0x000fe20007f3e0ff */
[----:B------:R-:W-:Y:S01]  /*4320*/  ULDC UR5, c[0x0][0x154] ;  /* 0x0000550000057ab9 */ /* 0x000fe20000000800 */
[----:B-1----:R-:W-:Y:S01]  /*4330*/  I2FP.F32.U32 R3, R13 ;  /* 0x0000000d00037245 */ /* 0x002fe20000201000 */
[----:B------:R-:W1:Y:S01]  /*4340*/  F2I.U32.TRUNC.NTZ R14, R14 ;  /* 0x0000000e000e7305 */ /* 0x000e62000020f000 */
[----:B------:R-:W-:Y:S01]  /*4350*/  ULDC.64 UR6, c[0x0][0x620] ;  /* 0x0001880000067ab9 */ /* 0x000fe20000000a00 */
[----:B------:R-:W-:Y:S01]  /*4360*/  IMAD.X R2, RZ, RZ, ~R2, P1 ;  /* 0x000000ffff027224 */ /* 0x000fe200008e0e02 */
[----:B------:R-:W-:Y:S01]  /*4370*/  ISETP.NE.AND P4, PT, R23, 0x1, PT ;  /* 0x000000011700780c */ /* 0x000fe20003f85270 */
[----:B------:R-:W-:Y:S01]  /*4380*/  FMUL R4, R3, UR5 ;  /* 0x0000000503047c20 */ /* 0x000fe20008400000 */
[----:B------:R-:W2:Y:S01]  /*4390*/  LDC R20, c[0x0][0x148] ;  /* 0x00005200ff147b82 */ /* 0x000ea20000000800 */
[----:B------:R-:W-:Y:S01]  /*43a0*/  IMAD R2, R2, UR6, RZ ;  /* 0x0000000602027c24 */ /* 0x000fe2000f8e02ff */
[----:B------:R-:W-:Y:S01]  /*43b0*/  ULDC UR5, c[0x0][0x618] ;  /* 0x0001860000057ab9 */ /* 0x000fe20000000800 */
[----:B------:R-:W-:-:S02]  /*43c0*/  IMAD.MOV.U32 R3, RZ, RZ, R19 ;  /* 0x000000ffff037224 */ /* 0x000fc400078e0013 */
[----:B------:R-:W3:Y:S01]  /*43d0*/  F2I.U32.TRUNC.NTZ R4, R4 ;  /* 0x0000000400047305 */ /* 0x000ee2000020f000 */
[C---:B------:R-:W-:Y:S02]  /*43e0*/  IMAD R5, R15.reuse, UR7, R2 ;  /* 0x000000070f057c24 */ /* 0x040fe4000f8e0202 */
[----:B------:R-:W-:Y:S02]  /*43f0*/  IMAD.MOV.U32 R2, RZ, RZ, R22 ;  /* 0x000000ffff027224 */ /* 0x000fe400078e0016 */
[----:B-1----:R-:W-:Y:S02]  /*4400*/  IMAD.MOV R14, RZ, RZ, -R14 ;  /* 0x000000ffff0e7224 */ /* 0x002fe400078e0a0e */
[----:B------:R-:W-:Y:S01]  /*4410*/  IMAD.WIDE.U32 R2, R15, UR6, R2 ;  /* 0x000000060f027c25 */ /* 0x000fe2000f8e0002 */
[----:B------:R-:W-:Y:S02]  /*4420*/  ULDC.64 UR6, c[0x0][0x640] ;  /* 0x0001900000067ab9 */ /* 0x000fe40000000a00 */
[----:B------:R-:W-:Y:S01]  /*4430*/  ISETP.NE.U32.AND P1, PT, RZ, UR6, PT ;  /* 0x00000006ff007c0c */ /* 0x000fe2000bf25070 */
[----:B------:R-:W-:-:S02]  /*4440*/  IMAD.IADD R3, R3, 0x1, R5 ;  /* 0x0000000103037824 */ /* 0x000fc400078e0205 */
[----:B0-----:R-:W-:Y:S01]  /*4450*/  IMAD R12, R21, R14, R12 ;  /* 0x0000000e150c7224 */ /* 0x001fe200078e020c */
[----:B------:R-:W-:Y:S02]  /*4460*/  ISETP.NE.AND.EX P1, PT, RZ, UR7, PT, P1 ;  /* 0x00000007ff007c0c */ /* 0x000fe4000bf25310 */
[--C-:B------:R-:W-:Y:S01]  /*4470*/  SHF.R.U64 R14, R2, UR5, R3.reuse ;  /* 0x00000005020e7c19 */ /* 0x100fe20008001203 */
[----:B---3--:R-:W-:Y:S01]  /*4480*/  IMAD.MOV R2, RZ, RZ, -R4 ;  /* 0x000000ffff027224 */ /* 0x008fe200078e0a04 */
[----:B------:R-:W-:Y:S01]  /*4490*/  SHF.R.U32.HI R3, RZ, UR5, R3 ;  /* 0x00000005ff037c19 */ /* 0x000fe20008011603 */
[----:B------:R-:W-:Y:S02]  /*44a0*/  ULDC UR5, c[0x0][0x608] ;  /* 0x0001820000057ab9 */ /* 0x000fe40000000800 */
[----:B--2---:R-:W-:Y:S01]  /*44b0*/  @P4 IMAD R12, R20, R2, R13 ;  /* 0x00000002140c4224 */ /* 0x004fe200078e020d */
[--C-:B------:R-:W-:Y:S02]  /*44c0*/  SHF.R.U64 R20, R14, UR5, R3.reuse ;  /* 0x000000050e147c19 */ /* 0x100fe40008001203 */
[----:B------:R-:W-:Y:S01]  /*44d0*/  SHF.R.U32.HI R3, RZ, UR5, R3 ;  /* 0x00000005ff037c19 */ /* 0x000fe20008011603 */
[----:B------:R-:W-:-:S03]  /*44e0*/  ULDC UR5, c[0x0][0x658] ;  /* 0x0001960000057ab9 */ /* 0x000fc60000000800 */
[--C-:B------:R-:W-:Y:S02]  /*44f0*/  SHF.R.U64 R13, R20, UR5, R3.reuse ;  /* 0x00000005140d7c19 */ /* 0x100fe40008001203 */
[----:B------:R-:W-:-:S03]  /*4500*/  SHF.R.U32.HI R15, RZ, UR5, R3 ;  /* 0x00000005ff0f7c19 */ /* 0x000fc60008011603 */
[----:B------:R-:W-:Y:S02]  /*4510*/  IMAD.MOV.U32 R4, RZ, RZ, R13 ;  /* 0x000000ffff047224 */ /* 0x000fe400078e000d */
[----:B------:R-:W-:Y:S01]  /*4520*/  IMAD.MOV.U32 R3, RZ, RZ, R15 ;  /* 0x000000ffff037224 */ /* 0x000fe200078e000f */
[----:B------:R-:W-:Y:S06]  /*4530*/  @!P1 BRA `(.L_x_63) ;  /* 0x00000000002c9947 */ /* 0x000fec0003800000 */
        /* <DEDUP_REMOVED lines=9> */
[----:B------:R-:W-:-:S04]  /*45d0*/  IMAD.WIDE.U32.X R2, R15, UR7, R2, P3 ;  /* 0x000000070f027c25 */ /* 0x000fc800098e0402 */
[----:B------:R-:W-:-:S07]  /*45e0*/  IMAD.MOV.U32 R4, RZ, RZ, R2 ;  /* 0x000000ffff047224 */ /* 0x000fce00078e0002 */
.L_x_63:
[----:B------:R-:W-:Y:S01]  /*45f0*/  ULDC UR5, c[0x0][0x648] ;  /* 0x0001920000057ab9 */ /* 0x000fe20000000800 */
[----:B------:R-:W-:Y:S01]  /*4600*/  LOP3.LUT R2, R20, UR17, RZ, 0xc0, !PT ;  /* 0x0000001114027c12 */ /* 0x000fe2000f8ec0ff */
[----:B------:R-:W-:Y:S01]  /*4610*/  ULDC UR6, c[0x0][0x610] ;  /* 0x0001840000067ab9 */ /* 0x000fe20000000800 */
[----:B------:R-:W-:Y:S01]  /*4620*/  SHF.R.U64 R3, R4, UR5, R3 ;  /* 0x0000000504037c19 */ /* 0x000fe20008001203 */
[----:B------:R-:W-:Y:S01]  /*4630*/  ULDC UR5, c[0x0][0x638] ;  /* 0x00018e0000057ab9 */ /* 0x000fe20000000800 */
[----:B------:R-:W-:-:S03]  /*4640*/  LOP3.LUT R14, R14, UR16, RZ, 0xc0, !PT ;  /* 0x000000100e0e7c12 */ /* 0x000fc6000f8ec0ff */
[----:B------:R-:W-:Y:S02]  /*4650*/  IMAD.MOV R4, RZ, RZ, -R3 ;  /* 0x000000ffff047224 */ /* 0x000fe400078e0a03 */
[----:B------:R-:W-:Y:S02]  /*4660*/  IMAD R3, R3, UR18, R2 ;  /* 0x0000001203037c24 */ /* 0x000fe4000f8e0202 */
[----:B------:R-:W-:Y:S01]  /*4670*/  IMAD R13, R4, UR5, R13 ;  /* 0x00000005040d7c24 */ /* 0x000fe2000f8e020d */
[----:B------:R-:W-:Y:S01]  /*4680*/  ULDC UR5, c[0x0][0x600] ;  /* 0x0001800000057ab9 */ /* 0x000fe20000000800 */
[----:B------:R-:W-:Y:S02]  /*4690*/  IMAD R12, R3, UR6, R12 ;  /* 0x00000006030c7c24 */ /* 0x000fe4000f8e020c */
[----:B------:R-:W-:Y:S02]  /*46a0*/  IMAD R13, R13, UR5, R14 ;  /* 0x000000050d0d7c24 */ /* 0x000fe4000f8e020e */
[----:B------:R-:W-:-:S03]  /*46b0*/  IMAD.MOV.U32 R2, RZ, RZ, 0x1 ;  /* 0x00000001ff027424 */ /* 0x000fc600078e00ff */
[----:B------:R-:W-:Y:S02]  /*46c0*/  SEL R25, R13, R12, !P4 ;  /* 0x0000000c0d197207 */ /* 0x000fe40006000000 */
[----:B------:R-:W-:-:S07]  /*46d0*/  SEL R24, R12, R13, !P4 ;  /* 0x0000000d0c187207 */ /* 0x000fce0006000000 */
.L_x_61:
[----:B------:R-:W-:Y:S05]  /*46e0*/  BSYNC B1 ;  /* 0x0000000000017941 */ /* 0x000fea0003800000 */
.L_x_60:
[----:B------:R-:W-:-:S13]  /*46f0*/  LOP3.LUT P1, RZ, R2, 0xff, RZ, 0xc0, !PT ;  /* 0x000000ff02ff7812 */ /* 0x000fda000782c0ff */
[----:B------:R-:W-:Y:S05]  /*4700*/  @P1 BRA `(.L_x_64) ;  /* 0xfffffff400301947 */ /* 0x000fea000383ffff */
[----:B------:R-:W-:Y:S05]  /*4710*/  BSYNC B0 ;  /* 0x0000000000007941 */ /* 0x000fea0003800000 */
.L_x_52:
[----:B------:R-:W-:-:S03]  /*4720*/  UMOV UR5, 0xffffffff ;  /* 0xffffffff00057882 */ /* 0x000fc60000000000 */
[----:B------:R-:W-:Y:S05]  /*4730*/  BRA.DIV UR5, `(.L_x_65) ;  /* 0x00000006055c7947 */ /* 0x000fea000b800000 */
[----:B------:R-:W-:-:S13]  /*4740*/  ELECT P6, URZ, PT ;  /* 0x00000000003f782f */ /* 0x000fda00038c0000 */
.L_x_80:
[----:B------:R-:W-:Y:S05]  /*4750*/  @!P6 EXIT ;  /* 0x000000000000e94d */ /* 0x000fea0003800000 */
[----:B------:R-:W-:-:S04]  /*4760*/  LOP3.LUT R18, R18, 0x2, RZ, 0xfc, !PT ;  /* 0x0000000212127812 */ /* 0x000fc800078efcff */
[----:B------:R-:W-:-:S13]  /*4770*/  ISETP.NE.AND P0, PT, R18, 0x3, PT ;  /* 0x000000031200780c */ /* 0x000fda0003f05270 */
[----:B------:R-:W-:Y:S05]  /*4780*/  @!P0 BRA `(.L_x_66) ;  /* 0x0000000000048947 */ /* 0x000fea0003800000 */
[----:B------:R-:W-:Y:S01]  /*4790*/  BPT.TRAP 0x1 ;  /* 0x000000040000795c */ /* 0x000fe20000300000 */
.L_x_66:
[----:B------:R-:W0:Y:S01]  /*47a0*/  S2R R3, SR_CgaCtaId ;  /* 0x0000000000037919 */ /* 0x000e220000008800 */
[----:B------:R-:W-:Y:S01]  /*47b0*/  MOV R0, 0x400 ;  /* 0x0000040000007802 */ /* 0x000fe20000000f00 */
[----:B------:R-:W-:-:S03]  /*47c0*/  IMAD.MOV.U32 R2, RZ, RZ, RZ ;  /* 0x000000ffff027224 */ /* 0x000fc600078e00ff */
[----:B0-----:R-:W-:-:S05]  /*47d0*/  LEA R0, R3, R0, 0x18 ;  /* 0x0000000003007211 */ /* 0x001fca00078ec0ff */
[----:B------:R-:W-:-:S07]  /*47e0*/  VIADD R0, R0, 0x320 ;  /* 0x0000032000007836 */ /* 0x000fce0000000000 */
.L_x_71:
[C---:B------:R-:W-:Y:S01]  /*47f0*/  IMAD R9, R7.reuse, 0x8, R0 ;  /* 0x0000000807097824 */ /* 0x040fe200078e0200 */
[----:B------:R-:W-:Y:S01]  /*4800*/  SHF.L.U32 R4, R6, 0x1f, RZ ;  /* 0x0000001f06047819 */ /* 0x000fe200000006ff */
[----:B------:R-:W-:-:S03]  /*4810*/  VIADD R7, R7, 0x1 ;  /* 0x0000000107077836 */ /* 0x000fc60000000000 */
[----:B------:R-:W0:Y:S02]  /*4820*/  SYNCS.PHASECHK.TRANS64.TRYWAIT P0, [R9+URZ], R4 ;  /* 0x00000004090075a7 */ /* 0x000e24000800017f */
[----:B------:R-:W-:-:S04]  /*4830*/  ISETP.NE.AND P1, PT, R7, 0x64, PT ;  /* 0x000000640700780c */ /* 0x000fc80003f25270 */
[----:B------:R-:W-:Y:S02]  /*4840*/  SEL R3, RZ, 0x1, P1 ;  /* 0x00000001ff037807 */ /* 0x000fe40000800000 */
[----:B------:R-:W-:Y:S02]  /*4850*/  SEL R7, R7, RZ, P1 ;  /* 0x000000ff07077207 */ /* 0x000fe40000800000 */
[----:B------:R-:W-:-:S03]  /*4860*/  LOP3.LUT R11, R6, R3, RZ, 0x3c, !PT ;  /* 0x00000003060b7212 */ /* 0x000fc600078e3cff */
[----:B------:R-:W-:Y:S01]  /*4870*/  IMAD R8, R7, 0x8, R0 ;  /* 0x0000000807087824 */ /* 0x000fe200078e0200 */
[----:B------:R-:W-:Y:S01]  /*4880*/  SHF.L.U32 R5, R11, 0x1f, RZ ;  /* 0x0000001f0b057819 */ /* 0x000fe200000006ff */
[----:B0-----:R-:W-:Y:S06]  /*4890*/  @!P0 BRA `(.L_x_67) ;  /* 0x0000000400248947 */ /* 0x001fec0003800000 */
.L_x_81:
[----:B------:R-:W1:Y:S01]  /*48a0*/  SYNCS.PHASECHK.TRANS64.TRYWAIT P0, [R8+URZ], R5 ;  /* 0x00000005080075a7 */ /* 0x000e62000800017f */
[----:B------:R-:W-:-:S05]  /*48b0*/  VIADD R3, R7, 0x1 ;  /* 0x0000000107037836 */ /* 0x000fca0000000000 */
[----:B------:R-:W-:-:S04]  /*48c0*/  ISETP.NE.AND P1, PT, R3, 0x64, PT ;  /* 0x000000640300780c */ /* 0x000fc80003f25270 */
[----:B0-----:R-:W-:Y:S02]  /*48d0*/  SEL R4, RZ, 0x1, P1 ;  /* 0x00000001ff047807 */ /* 0x001fe40000800000 */
[----:B------:R-:W-:Y:S02]  /*48e0*/  SEL R3, R3, RZ, P1 ;  /* 0x000000ff03037207 */ /* 0x000fe40000800000 */
[----:B------:R-:W-:-:S03]  /*48f0*/  LOP3.LUT R11, R11, R4, RZ, 0x3c, !PT ;  /* 0x000000040b0b7212 */ /* 0x000fc600078e3cff */
[----:B------:R-:W-:Y:S01]  /*4900*/  IMAD R7, R3, 0x8, R0 ;  /* 0x0000000803077824 */ /* 0x000fe200078e0200 */
[----:B------:R-:W-:Y:S01]  /*4910*/  SHF.L.U32 R6, R11, 0x1f, RZ ;  /* 0x0000001f0b067819 */ /* 0x000fe200000006ff */
[----:B-1----:R-:W-:Y:S06]  /*4920*/  @!P0 BRA `(.L_x_68) ;  /* 0x0000000400148947 */ /* 0x002fec0003800000 */
.L_x_82:
[----:B------:R-:W1:Y:S01]  /*4930*/  SYNCS.PHASECHK.TRANS64.TRYWAIT P0, [R7+URZ], R6 ;  /* 0x00000006070075a7 */ /* 0x000e62000800017f */
[----:B------:R-:W-:-:S05]  /*4940*/  VIADD R3, R3, 0x1 ;  /* 0x0000000103037836 */ /* 0x000fca0000000000 */
[----:B------:R-:W-:-:S04]  /*4950*/  ISETP.NE.AND P1, PT, R3, 0x64, PT ;  /* 0x000000640300780c */ /* 0x000fc80003f25270 */
[----:B------:R-:W-:Y:S02]  /*4960*/  SEL R4, RZ, 0x1, P1 ;  /* 0x00000001ff047807 */ /* 0x000fe40000800000 */
[----:B0-----:R-:W-:Y:S02]  /*4970*/  SEL R5, R3, RZ, P1 ;  /* 0x000000ff03057207 */ /* 0x001fe40000800000 */
[----:B------:R-:W-:-:S03]  /*4980*/  LOP3.LUT R4, R11, R4, RZ, 0x3c, !PT ;  /* 0x000000040b047212 */ /* 0x000fc600078e3cff */
[----:B------:R-:W-:Y:S01]  /*4990*/  IMAD R8, R5, 0x8, R0 ;  /* 0x0000000805087824 */ /* 0x000fe200078e0200 */
[----:B------:R-:W-:Y:S01]  /*49a0*/  SHF.L.U32 R3, R4, 0x1f, RZ ;  /* 0x0000001f04037819 */ /* 0x000fe200000006ff */
[----:B-1----:R-:W-:Y:S06]  /*49b0*/  @!P0 BRA `(.L_x_69) ;  /* 0x0000000400048947 */ /* 0x002fec0003800000 */
.L_x_83:
[----:B------:R-:W1:Y:S01]  /*49c0*/  SYNCS.PHASECHK.TRANS64.TRYWAIT P0, [R8+URZ], R3 ;  /* 0x00000003080075a7 */ /* 0x000e62000800017f */
[----:B------:R-:W-:-:S05]  /*49d0*/  VIADD R2, R2, 0x4 ;  /* 0x0000000402027836 */ /* 0x000fca0000000000 */
[----:B------:R-:W-:Y:S01]  /*49e0*/  ISETP.NE.AND P1, PT, R2, 0x64, PT ;  /* 0x000000640200780c */ /* 0x000fe20003f25270 */
[----:B-1----:R-:W-:-:S12]  /*49f0*/  @!P0 BRA `(.L_x_70) ;  /* 0x0000000400088947 */ /* 0x002fd80003800000 */
.L_x_84:
[----:B0-----:R-:W-:-:S05]  /*4a00*/  VIADD R7, R5, 0x1 ;  /* 0x0000000105077836 */ /* 0x001fca0000000000 */
[----:B------:R-:W-:-:S04]  /*4a10*/  ISETP.NE.AND P0, PT, R7, 0x64, PT ;  /* 0x000000640700780c */ /* 0x000fc80003f05270 */
[----:B-1----:R-:W-:Y:S02]  /*4a20*/  SEL R3, RZ, 0x1, P0 ;  /* 0x00000001ff037807 */ /* 0x002fe40000000000 */
[----:B------:R-:W-:Y:S02]  /*4a30*/  SEL R7, R7, RZ, P0 ;  /* 0x000000ff07077207 */ /* 0x000fe40000000000 */
[----:B------:R-:W-:Y:S01]  /*4a40*/  LOP3.LUT R6, R4, R3, RZ, 0x3c, !PT ;  /* 0x0000000304067212 */ /* 0x000fe200078e3cff */
[----:B------:R-:W-:Y:S06]  /*4a50*/  @P1 BRA `(.L_x_71) ;  /* 0xfffffffc00641947 */ /* 0x000fec000383ffff */
[----:B------:R-:W-:Y:S05]  /*4a60*/  EXIT ;  /* 0x000000000000794d */ /* 0x000fea0003800000 */
.L_x_20:
[----:B0-----:R-:W-:-:S04]  /*4a70*/  IMAD.U32 R3, RZ, RZ, UR50 ;  /* 0x00000032ff037e24 */ /* 0x001fc8000f8e00ff */
[----:B------:R0:W1:Y:S03]  /*4a80*/  SYNCS.PHASECHK.TRANS64.TRYWAIT P0, [R3+URZ+-0x8], R0 ;  /* 0xfffff800030075a7 */ /* 0x000066000800017f */
[----:B-1----:R-:W-:Y:S05]  /*4a90*/  @!P0 NANOSLEEP.SYNCS 0x989680 ;  /* 0x009896800000895d */ /* 0x002fea0003900000 */
[----:B------:R-:W1:Y:S02]  /*4aa0*/  @!P0 SYNCS.PHASECHK.TRANS64 P0, [R3+URZ+-0x8], R0 ;  /* 0xfffff800030085a7 */ /* 0x000e64000800007f */
[----:B-1----:R-:W-:Y:S05]  /*4ab0*/  @!P0 BRA `(.L_x_20) ;  /* 0xfffffffc00ec8947 */ /* 0x002fea000383ffff */
[----:B------:R-:W-:Y:S05]  /*4ac0*/  BRA `(.L_x_72) ;  /* 0xffffffd8005c7947 */ /* 0x000fea000383ffff */
.L_x_25:
[----:B-1----:R1:W2:Y:S02]  /*4ad0*/  SYNCS.PHASECHK.TRANS64.TRYWAIT P1, [R0+URZ], R3 ;  /* 0x00000003000075a7 */ /* 0x0022a4000802017f */
[----:B--2---:R-:W-:Y:S05]  /*4ae0*/  @!P1 NANOSLEEP.SYNCS 0x989680 ;  /* 0x009896800000995d */ /* 0x004fea0003900000 */
[----:B------:R-:W2:Y:S02]  /*4af0*/  @!P1 SYNCS.PHASECHK.TRANS64 P1, [R0+URZ], R3 ;  /* 0x00000003000095a7 */ /* 0x000ea4000802007f */
[----:B--2---:R-:W-:Y:S05]  /*4b00*/  @!P1 BRA `(.L_x_25) ;  /* 0xfffffffc00f09947 */ /* 0x004fea000383ffff */
[----:B------:R-:W-:Y:S05]  /*4b10*/  BRA `(.L_x_24) ;  /* 0xffffffd800c87947 */ /* 0x000fea000383ffff */
.L_x_30:
[----:B-1----:R-:W-:-:S04]  /*4b20*/  IMAD.U32 R4, RZ, RZ, UR4 ;  /* 0x00000004ff047e24 */ /* 0x002fc8000f8e00ff */
[----:B------:R1:W2:Y:S03]  /*4b30*/  SYNCS.PHASECHK.TRANS64.TRYWAIT P1, [R4+URZ], R3 ;  /* 0x00000003040075a7 */ /* 0x0002a6000802017f */
[----:B--2---:R-:W-:Y:S05]  /*4b40*/  @!P1 NANOSLEEP.SYNCS 0x989680 ;  /* 0x009896800000995d */ /* 0x004fea0003900000 */
[----:B------:R-:W2:Y:S02]  /*4b50*/  @!P1 SYNCS.PHASECHK.TRANS64 P1, [R4+URZ], R3 ;  /* 0x00000003040095a7 */ /* 0x000ea4000802007f */
[----:B--2---:R-:W-:Y:S05]  /*4b60*/  @!P1 BRA `(.L_x_30) ;  /* 0xfffffffc00ec9947 */ /* 0x004fea000383ffff */
[----:B------:R-:W-:Y:S05]  /*4b70*/  BRA `(.L_x_29) ;  /* 0xffffffdc00247947 */ /* 0x000fea000383ffff */
.L_x_36:
[----:B0-----:R-:W-:-:S04]  /*4b80*/  IMAD.U32 R3, RZ, RZ, UR50 ;  /* 0x00000032ff037e24 */ /* 0x001fc8000f8e00ff */
[----:B------:R0:W1:Y:S03]  /*4b90*/  SYNCS.PHASECHK.TRANS64.TRYWAIT P0, [R3+URZ+0x8], R0 ;  /* 0x00000800030075a7 */ /* 0x000066000800017f */
[----:B-1----:R-:W-:Y:S05]  /*4ba0*/  @!P0 NANOSLEEP.SYNCS 0x989680 ;  /* 0x009896800000895d */ /* 0x002fea0003900000 */
[----:B------:R-:W1:Y:S02]  /*4bb0*/  @!P0 SYNCS.PHASECHK.TRANS64 P0, [R3+URZ+0x8], R0 ;  /* 0x00000800030085a7 */ /* 0x000e64000800007f */
[----:B-1----:R-:W-:Y:S05]  /*4bc0*/  @!P0 BRA `(.L_x_36) ;  /* 0xfffffffc00ec8947 */ /* 0x002fea000383ffff */
[----:B------:R-:W-:Y:S05]  /*4bd0*/  BRA `(.L_x_73) ;  /* 0xffffffe000107947 */ /* 0x000fea000383ffff */
.L_x_53:
[----:B------:R-:W-:Y:S01]  /*4be0*/  BSSY B1, `(.L_x_74) ;  /* 0x0000006000017945 */ /* 0x000fe20003800000 */
[----:B------:R-:W-:-:S07]  /*4bf0*/  IMAD.MOV.U32 R15, RZ, RZ, -0x1 ;  /* 0xffffffffff0f7424 */ /* 0x000fce00078e00ff */
[----:B------:R-:W-:Y:S05]  /*4c00*/  WARPSYNC.COLLECTIVE R15, `(.L_x_75) ;  /* 0x000000000f0c7348 */ /* 0x000fea0003c00000 */
[----:B------:R-:W-:Y:S02]  /*4c10*/  ELECT P6, UR62, PT ;  /* 0x00000000003e782f */ /* 0x000fe400038c0000 */
[----:B------:R-:W-:Y:S01]  /*4c20*/  MOV R14, UR62 ;  /* 0x0000003e000e7c02 */ /* 0x000fe20008000f00 */
[----:B------:R-:W-:Y:S10]  /*4c30*/  ENDCOLLECTIVE ;  /* 0x000000000000791b */ /* 0x000ff40003800000 */
.L_x_75:
[----:B------:R-:W-:Y:S05]  /*4c40*/  BSYNC B1 ;  /* 0x0000000000017941 */ /* 0x000fea0003800000 */
.L_x_74:
[----:B------:R-:W-:Y:S05]  /*4c50*/  BRA `(.L_x_76) ;  /* 0xffffffec00e87947 */ /* 0x000fea000383ffff */
.L_x_56:
[----:B0-----:R0:W1:Y:S02]  /*4c60*/  SYNCS.PHASECHK.TRANS64.TRYWAIT P1, [R12+URZ+0x320], R3 ;  /* 0x000320030c0075a7 */ /* 0x001064000802017f */
[----:B-1----:R-:W-:Y:S05]  /*4c70*/  @!P1 NANOSLEEP.SYNCS 0x989680 ;  /* 0x009896800000995d */ /* 0x002fea0003900000 */
[----:B------:R-:W1:Y:S02]  /*4c80*/  @!P1 SYNCS.PHASECHK.TRANS64 P1, [R12+URZ+0x320], R3 ;  /* 0x000320030c0095a7 */ /* 0x000e64000802007f */
[----:B-1----:R-:W-:Y:S05]  /*4c90*/  @!P1 BRA `(.L_x_56) ;  /* 0xfffffffc00f09947 */ /* 0x002fea000383ffff */
[----:B------:R-:W-:Y:S05]  /*4ca0*/  BRA `(.L_x_77) ;  /* 0xfffffff0001c7947 */ /* 0x000fea000383ffff */
.L_x_65:
[----:B------:R-:W-:Y:S01]  /*4cb0*/  BSSY B0, `(.L_x_78) ;  /* 0x0000006000007945 */ /* 0x000fe20003800000 */
[----:B------:R-:W-:-:S07]  /*4cc0*/  IMAD.MOV.U32 R15, RZ, RZ, -0x1 ;  /* 0xffffffffff0f7424 */ /* 0x000fce00078e00ff */
[----:B------:R-:W-:Y:S05]  /*4cd0*/  WARPSYNC.COLLECTIVE R15, `(.L_x_79) ;  /* 0x000000000f0c7348 */ /* 0x000fea0003c00000 */
[----:B------:R-:W-:Y:S02]  /*4ce0*/  ELECT P6, UR62, PT ;  /* 0x00000000003e782f */ /* 0x000fe400038c0000 */
[----:B------:R-:W-:Y:S01]  /*4cf0*/  MOV R14, UR62 ;  /* 0x0000003e000e7c02 */ /* 0x000fe20008000f00 */
[----:B------:R-:W-:Y:S10]  /*4d00*/  ENDCOLLECTIVE ;  /* 0x000000000000791b */ /* 0x000ff40003800000 */
.L_x_79:
[----:B------:R-:W-:Y:S05]  /*4d10*/  BSYNC B0 ;  /* 0x0000000000007941 */ /* 0x000fea0003800000 */
.L_x_78:
[----:B------:R-:W-:Y:S05]  /*4d20*/  BRA `(.L_x_80) ;  /* 0xfffffff800887947 */ /* 0x000fea000383ffff */
.L_x_67:
[----:B0-----:R0:W1:Y:S02]  /*4d30*/  SYNCS.PHASECHK.TRANS64.TRYWAIT P0, [R9+URZ], R4 ;  /* 0x00000004090075a7 */ /* 0x001064000800017f */
[----:B-1----:R-:W-:Y:S05]  /*4d40*/  @!P0 NANOSLEEP.SYNCS 0x989680 ;  /* 0x009896800000895d */ /* 0x002fea0003900000 */
[----:B------:R-:W1:Y:S02]  /*4d50*/  @!P0 SYNCS.PHASECHK.TRANS64 P0, [R9+URZ], R4 ;  /* 0x00000004090085a7 */ /* 0x000e64000800007f */
[----:B-1----:R-:W-:Y:S05]  /*4d60*/  @!P0 BRA `(.L_x_67) ;  /* 0xfffffffc00f08947 */ /* 0x002fea000383ffff */
[----:B------:R-:W-:Y:S05]  /*4d70*/  BRA `(.L_x_81) ;  /* 0xfffffff800c87947 */ /* 0x000fea000383ffff */
.L_x_68:
[----:B0-----:R0:W1:Y:S02]  /*4d80*/  SYNCS.PHASECHK.TRANS64.TRYWAIT P0, [R8+URZ], R5 ;  /* 0x00000005080075a7 */ /* 0x001064000800017f */
[----:B-1----:R-:W-:Y:S05]  /*4d90*/  @!P0 NANOSLEEP.SYNCS 0x989680 ;  /* 0x009896800000895d */ /* 0x002fea0003900000 */
[----:B------:R-:W1:Y:S02]  /*4da0*/  @!P0 SYNCS.PHASECHK.TRANS64 P0, [R8+URZ], R5 ;  /* 0x00000005080085a7 */ /* 0x000e64000800007f */
[----:B-1----:R-:W-:Y:S05]  /*4db0*/  @!P0 BRA `(.L_x_68) ;  /* 0xfffffffc00f08947 */ /* 0x002fea000383ffff */
[----:B------:R-:W-:Y:S05]  /*4dc0*/  BRA `(.L_x_82) ;  /* 0xfffffff800d87947 */ /* 0x000fea000383ffff */
.L_x_69:
[----:B0-----:R0:W1:Y:S02]  /*4dd0*/  SYNCS.PHASECHK.TRANS64.TRYWAIT P0, [R7+URZ], R6 ;  /* 0x00000006070075a7 */ /* 0x001064000800017f */
[----:B-1----:R-:W-:Y:S05]  /*4de0*/  @!P0 NANOSLEEP.SYNCS 0x989680 ;  /* 0x009896800000895d */ /* 0x002fea0003900000 */
[----:B------:R-:W1:Y:S02]  /*4df0*/  @!P0 SYNCS.PHASECHK.TRANS64 P0, [R7+URZ], R6 ;  /* 0x00000006070085a7 */ /* 0x000e64000800007f */
[----:B-1----:R-:W-:Y:S05]  /*4e00*/  @!P0 BRA `(.L_x_69) ;  /* 0xfffffffc00f08947 */ /* 0x002fea000383ffff */
[----:B------:R-:W-:Y:S05]  /*4e10*/  BRA `(.L_x_83) ;  /* 0xfffffff800e87947 */ /* 0x000fea000383ffff */
.L_x_70:
[----:B-1----:R1:W2:Y:S02]  /*4e20*/  SYNCS.PHASECHK.TRANS64.TRYWAIT P0, [R8+URZ], R3 ;  /* 0x00000003080075a7 */ /* 0x0022a4000800017f */
[----:B--2---:R-:W-:Y:S05]  /*4e30*/  @!P0 NANOSLEEP.SYNCS 0x989680 ;  /* 0x009896800000895d */ /* 0x004fea0003900000 */
[----:B------:R-:W2:Y:S02]  /*4e40*/  @!P0 SYNCS.PHASECHK.TRANS64 P0, [R8+URZ], R3 ;  /* 0x00000003080085a7 */ /* 0x000ea4000800007f */
[----:B--2---:R-:W-:Y:S05]  /*4e50*/  @!P0 BRA `(.L_x_70) ;  /* 0xfffffffc00f08947 */ /* 0x004fea000383ffff */
[----:B------:R-:W-:Y:S05]  /*4e60*/  BRA `(.L_x_84) ;  /* 0xfffffff800e47947 */ /* 0x000fea000383ffff */
.L_x_85:
[----:B------:R-:W-:-:S00]  /*4e70*/  BRA `(.L_x_85) ;  /* 0xfffffffc00fc7947 */ /* 0x000fc0000383ffff */
[----:B------:R-:W-:-:S00]  /*4e80*/  NOP ;  /* 0x0000000000007918 */ /* 0x000fc00000000000 */
[----:B------:R-:W-:-:S00]  /*4e90*/  NOP ;  /* 0x0000000000007918 */ /* 0x000fc00000000000 */
[----:B------:R-:W-:-:S00]  /*4ea0*/  NOP ;  /* 0x0000000000007918 */ /* 0x000fc00000000000 */
[----:B------:R-:W-:-:S00]  /*4eb0*/  NOP ;  /* 0x0000000000007918 */ /* 0x000fc00000000000 */
[----:B------:R-:W-:-:S00]  /*4ec0*/  NOP ;  /* 0x0000000000007918 */ /* 0x000fc00000000000 */
[----:B------:R-:W-:-:S00]  /*4ed0*/  NOP ;  /* 0x0000000000007918 */ /* 0x000fc00000000000 */
[----:B------:R-:W-:-:S00]  /*4ee0*/  NOP ;  /* 0x0000000000007918 */ /* 0x000fc00000000000 */
[----:B------:R-:W-:-:S00]  /*4ef0*/  NOP ;  /* 0x0000000000007918 */ /* 0x000fc00000000000 */
.L_x_86:


//--------------------- .nv.global.init           --------------------------
	.section	.nv.global.init,"aw",@progbits
.nv.global.init:
	.type		$str$22,@object
	.size		$str$22,($str$23 - $str$22)
$str$22:
        /*0000*/ 	.byte	0x6b, 0x5f, 0x74, 0x69, 0x6c, 0x65, 0x5f, 0x63, 0x6f, 0x75, 0x6e, 0x74, 0x20, 0x3e, 0x3d, 0x20
        /*0010*/ 	.byte	0x31, 0x00
	.type		$str$23,@object
	.size		$str$23,(__unnamed_1 - $str$23)
$str$23:
        /*0012*/ 	.byte	0x2f, 0x74, 0x6d, 0x70, 0x2f, 0x63, 0x75, 0x74, 0x6c, 0x61, 0x73, 0x73, 0x5f, 0x73, 0x77, 0x65
        /*0022*/ 	.byte	0x65, 0x70, 0x5f, 0x73, 0x72, 0x63, 0x2f, 0x69, 0x6e, 0x63, 0x6c, 0x75, 0x64, 0x65, 0x2f, 0x63
        /*0032*/ 	.byte	0x75, 0x74, 0x6c, 0x61, 0x73, 0x73, 0x2f, 0x67, 0x65, 0x6d, 0x6d, 0x2f, 0x63, 0x6f, 0x6c, 0x6c
        /*0042*/ 	.byte	0x65, 0x63, 0x74, 0x69, 0x76, 0x65, 0x2f, 0x73, 0x6d, 0x39, 0x30, 0x5f, 0x6d, 0x6d, 0x61, 0x5f
        /*0052*/ 	.byte	0x74, 0x6d, 0x61, 0x5f, 0x67, 0x6d, 0x6d, 0x61, 0x5f, 0x73, 0x73, 0x5f, 0x77, 0x61, 0x72, 0x70
        /*0062*/ 	.byte	0x73, 0x70, 0x65, 0x63, 0x69, 0x61, 0x6c, 0x69, 0x7a, 0x65, 0x64, 0x2e, 0x68, 0x70, 0x70, 0x00
	.type		__unnamed_1,@object
	.size		__unnamed_1,(.L_0 - __unnamed_1)
__unnamed_1:
        /*0072*/ 	.byte	0x76, 0x6f, 0x69, 0x64, 0x20, 0x63, 0x75, 0x74, 0x6c, 0x61, 0x73, 0x73, 0x3a, 0x3a, 0x67, 0x65
        /* <DEDUP_REMOVED lines=172> */
        /*0b42*/ 	.byte	0x00
.L_0:


//--------------------- .nv.shared._ZN7cutlass13device_kernelINS_4gemm6kernel13GemmUniversalIN4cute5tupleIJiiiiEEENS1_10collective13CollectiveMmaINS1_34MainloopSm90TmaGmmaWarpSpecializedILi100ENS5_IJNS4_1CILi2EEENSA_ILi1EEESC_EEENS1_32KernelTmaWarpSpecializedPingpongEEENS5_IJNSA_ILi64EEENSA_ILi8EEENSA_ILi32EEEEEEaNS5_IJlSC_lEEEaSK_NS4_8TiledMMAINS4_8MMA_AtomIJNS4_4SM904GMMA25MMA_64x8x32_S32S8S8_SS_TNEEEENS4_6LayoutINS5_IJSC_SC_SC_EEENS5_IJNSA_ILi0EEEST_ST_EEEEENS5_IJNS4_10UnderscoreESW_SW_EEEEENS4_13SM90_TMA_LOADENS4_14ComposedLayoutINS4_7SwizzleILi1ELi4ELi3EEENS4_18smem_ptr_flag_bitsILi8EEENSR_INS5_IJSH_SI_EEENS5_IJSI_SC_EEEEEEEvNS4_8identityENS4_23SM90_TMA_LOAD_MULTICASTES18_vS19_EENS_8epilogue10collective6detail29Sm90TmaWarpSpecializedAdapterINS1D_15DefaultEpilogueIaSK_SK_NS1C_6thread17LinearCombinationIaLi1EiiLNS1H_9ScaleType4KindE0ELNS_15FloatRoundStyleE2EaEENS1_15EpilogueDefaultEEEEEvvEEEEvNT_6ParamsE --------------------------
	.section	.nv.shared._ZN7cutlass13device_kernelINS_4gemm6kernel13GemmUniversalIN4cute5tupleIJiiiiEEENS1_10collective13CollectiveMmaINS1_34MainloopSm90TmaGmmaWarpSpecializedILi100ENS5_IJNS4_1CILi2EEENSA_ILi1EEESC_EEENS1_32KernelTmaWarpSpecializedPingpongEEENS5_IJNSA_ILi64EEENSA_ILi8EEENSA_ILi32EEEEEEaNS5_IJlSC_lEEEaSK_NS4_8TiledMMAINS4_8MMA_AtomIJNS4_4SM904GMMA25MMA_64x8x32_S32S8S8_SS_TNEEEENS4_6LayoutINS5_IJSC_SC_SC_EEENS5_IJNSA_ILi0EEEST_ST_EEEEENS5_IJNS4_10UnderscoreESW_SW_EEEEENS4_13SM90_TMA_LOADENS4_14ComposedLayoutINS4_7SwizzleILi1ELi4ELi3EEENS4_18smem_ptr_flag_bitsILi8EEENSR_INS5_IJSH_SI_EEENS5_IJSI_SC_EEEEEEEvNS4_8identityENS4_23SM90_TMA_LOAD_MULTICASTES18_vS19_EENS_8epilogue10collective6detail29Sm90TmaWarpSpecializedAdapterINS1D_15DefaultEpilogueIaSK_SK_NS1C_6thread17LinearCombinationIaLi1EiiLNS1H_9ScaleType4KindE0ELNS_15FloatRoundStyleE2EaEENS1_15EpilogueDefaultEEEEEvvEEEEvNT_6ParamsE,"aw",@nobits
	.sectionflags	@""
	.align	16
	.zero		1024


//--------------------- .nv.shared.reserved.0     --------------------------
	.section	.nv.shared.reserved.0,"aw",@nobits
	.weak		__nv_reservedSMEM_offset_0_alias
	.size		__nv_reservedSMEM_offset_0_alias, 0, 0
	.other		__nv_reservedSMEM_offset_0_alias,@"STO_CUDA_RESERVED_SHARED STV_DEFAULT"
__nv_reservedSMEM_offset_0_alias:
	.zero		0


//--------------------- .nv.global                --------------------------
	.section	.nv.global,"aw",@nobits
.nv.global:
	.type		_ZN39_INTERNAL_72032062_4_k_cu_fd357361_79484cute1_E,@object
	.size		_ZN39_INTERNAL_72032062_4_k_cu_fd357361_79484cute1_E,(_ZN39_INTERNAL_72032062_4_k_cu_fd357361_79484cuda3std3__45__cpo6cbeginE - _ZN39_INTERNAL_72032062_4_k_cu_fd357361_79484cute1_E)
_ZN39_INTERNAL_72032062_4_k_cu_fd357361_79484cute1_E:
	.zero		1
	.type		_ZN39_INTERNAL_72032062_4_k_cu_fd357361_79484cuda3std3__45__cpo6cbeginE,@object
	.size		_ZN39_INTERNAL_72032062_4_k_cu_fd357361_79484cuda3std3__45__cpo6cbeginE,(_ZN39_INTERNAL_72032062_4_k_cu_fd357361_79484cuda3std3__48in_placeE - _ZN39_INTERNAL_72032062_4_k_cu_fd357361_79484cuda3std3__45__cpo6cbeginE)
_ZN39_INTERNAL_72032062_4_k_cu_fd357361_79484cuda3std3__45__cpo6cbeginE:
	.zero		1
	.type		_ZN39_INTERNAL_72032062_4_k_cu_fd357361_79484cuda3std3__48in_placeE,@object
	.size		_ZN39_INTERNAL_72032062_4_k_cu_fd357361_79484cuda3std3__48in_placeE,(_ZN39_INTERNAL_72032062_4_k_cu_fd357361_79484cuda3std6ranges3__45__cpo9iter_moveE - _ZN39_INTERNAL_72032062_4_k_cu_fd357361_79484cuda3std3__48in_placeE)
_ZN39_INTERNAL_72032062_4_k_cu_fd357361_79484cuda3std3__48in_placeE:
	.zero		1
	.type		_ZN39_INTERNAL_72032062_4_k_cu_fd357361_79484cuda3std6ranges3__45__cpo9iter_moveE,@object
	.size		_ZN39_INTERNAL_72032062_4_k_cu_fd357361_79484cuda3std6ranges3__45__cpo9iter_moveE,(_ZN39_INTERNAL_72032062_4_k_cu_fd357361_79484cuda3std3__45__cpo5beginE - _ZN39_INTERNAL_72032062_4_k_cu_fd357361_79484cuda3std6ranges3__45__cpo9iter_moveE)
_ZN39_INTERNAL_72032062_4_k_cu_fd357361_79484cuda3std6ranges3__45__cpo9iter_moveE:
	.zero		1
	.type		_ZN39_INTERNAL_72032062_4_k_cu_fd357361_79484cuda3std3__45__cpo5beginE,@object
	.size		_ZN39_INTERNAL_72032062_4_k_cu_fd357361_79484cuda3std3__45__cpo5beginE,(_ZN39_INTERNAL_72032062_4_k_cu_fd357361_79484cuda3std3__441_GLOBAL__N__72032062_4_k_cu_fd357361_79486ignoreE - _ZN39_INTERNAL_72032062_4_k_cu_fd357361_79484cuda3std3__45__cpo5beginE)
_ZN39_INTERNAL_72032062_4_k_cu_fd357361_79484cuda3std3__45__cpo5beginE:
	.zero		1
	.type		_ZN39_INTERNAL_72032062_4_k_cu_fd357361_79484cuda3std3__441_GLOBAL__N__72032062_4_k_cu_fd357361_79486ignoreE,@object
	.size		_ZN39_INTERNAL_72032062_4_k_cu_fd357361_79484cuda3std3__441_GLOBAL__N__72032062_4_k_cu_fd357361_79486ignoreE,(_ZN39_INTERNAL_72032062_4_k_cu_fd357361_79484cute7productE - _ZN39_INTERNAL_72032062_4_k_cu_fd357361_79484cuda3std3__441_GLOBAL__N__72032062_4_k_cu_fd357361_79486ignoreE)
_ZN39_INTERNAL_72032062_4_k_cu_fd357361_79484cuda3std3__441_GLOBAL__N__72032062_4_k_cu_fd357361_79486ignoreE:
	.zero		1
	.type		_ZN39_INTERNAL_72032062_4_k_cu_fd357361_79484cute7productE,@object
	.size		_ZN39_INTERNAL_72032062_4_k_cu_fd357361_79484cute7productE,(_ZN39_INTERNAL_72032062_4_k_cu_fd357361_79484cuda3std3__45__cpo3endE - _ZN39_INTERNAL_72032062_4_k_cu_fd357361_79484cute7productE)
_ZN39_INTERNAL_72032062_4_k_cu_fd357361_79484cute7productE:
	.zero		1
	.type		_ZN39_INTERNAL_72032062_4_k_cu_fd357361_79484cuda3std3__45__cpo3endE,@object
	.size		_ZN39_INTERNAL_72032062_4_k_cu_fd357361_79484cuda3std3__45__cpo3endE,(_ZN39_INTERNAL_72032062_4_k_cu_fd357361_79484cuda3std3__419piecewise_constructE - _ZN39_INTERNAL_72032062_4_k_cu_fd357361_79484cuda3std3__45__cpo3endE)
_ZN39_INTERNAL_72032062_4_k_cu_fd357361_79484cuda3std3__45__cpo3endE:
	.zero		1
	.type		_ZN39_INTERNAL_72032062_4_k_cu_fd357361_79484cuda3std3__419piecewise_constructE,@object
	.size		_ZN39_INTERNAL_72032062_4_k_cu_fd357361_79484cuda3std3__419piecewise_constructE,(_ZN39_INTERNAL_72032062_4_k_cu_fd357361_79484cuda3std3__45__cpo4cendE - _ZN39_INTERNAL_72032062_4_k_cu_fd357361_79484cuda3std3__419piecewise_constructE)
_ZN39_INTERNAL_72032062_4_k_cu_fd357361_79484cuda3std3__419piecewise_constructE:
	.zero		1
	.type		_ZN39_INTERNAL_72032062_4_k_cu_fd357361_79484cuda3std3__45__cpo4cendE,@object
	.size		_ZN39_INTERNAL_72032062_4_k_cu_fd357361_79484cuda3std3__45__cpo4cendE,(_ZN39_INTERNAL_72032062_4_k_cu_fd357361_79484cuda3std6ranges3__45__cpo4swapE - _ZN39_INTERNAL_72032062_4_k_cu_fd357361_79484cuda3std3__45__cpo4cendE)
_ZN39_INTERNAL_72032062_4_k_cu_fd357361_79484cuda3std3__45__cpo4cendE:
	.zero		1
	.type		_ZN39_INTERNAL_72032062_4_k_cu_fd357361_79484cuda3std6ranges3__45__cpo4swapE,@object
	.size		_ZN39_INTERNAL_72032062_4_k_cu_fd357361_79484cuda3std6ranges3__45__cpo4swapE,(.L_8 - _ZN39_INTERNAL_72032062_4_k_cu_fd357361_79484cuda3std6ranges3__45__cpo4swapE)
_ZN39_INTERNAL_72032062_4_k_cu_fd357361_79484cuda3std6ranges3__45__cpo4swapE:
	.zero		1
.L_8:


//--------------------- .nv.constant0._ZN7cutlass13device_kernelINS_4gemm6kernel13GemmUniversalIN4cute5tupleIJiiiiEEENS1_10collective13CollectiveMmaINS1_34MainloopSm90TmaGmmaWarpSpecializedILi100ENS5_IJNS4_1CILi2EEENSA_ILi1EEESC_EEENS1_32KernelTmaWarpSpecializedPingpongEEENS5_IJNSA_ILi64EEENSA_ILi8EEENSA_ILi32EEEEEEaNS5_IJlSC_lEEEaSK_NS4_8TiledMMAINS4_8MMA_AtomIJNS4_4SM904GMMA25MMA_64x8x32_S32S8S8_SS_TNEEEENS4_6LayoutINS5_IJSC_SC_SC_EEENS5_IJNSA_ILi0EEEST_ST_EEEEENS5_IJNS4_10UnderscoreESW_SW_EEEEENS4_13SM90_TMA_LOADENS4_14ComposedLayoutINS4_7SwizzleILi1ELi4ELi3EEENS4_18smem_ptr_flag_bitsILi8EEENSR_INS5_IJSH_SI_EEENS5_IJSI_SC_EEEEEEEvNS4_8identityENS4_23SM90_TMA_LOAD_MULTICASTES18_vS19_EENS_8epilogue10collective6detail29Sm90TmaWarpSpecializedAdapterINS1D_15DefaultEpilogueIaSK_SK_NS1C_6thread17LinearCombinationIaLi1EiiLNS1H_9ScaleType4KindE0ELNS_15FloatRoundStyleE2EaEENS1_15EpilogueDefaultEEEEEvvEEEEvNT_6ParamsE --------------------------
	.section	.nv.constant0._ZN7cutlass13device_kernelINS_4gemm6kernel13GemmUniversalIN4cute5tupleIJiiiiEEENS1_10collective13CollectiveMmaINS1_34MainloopSm90TmaGmmaWarpSpecializedILi100ENS5_IJNS4_1CILi2EEENSA_ILi1EEESC_EEENS1_32KernelTmaWarpSpecializedPingpongEEENS5_IJNSA_ILi64EEENSA_ILi8EEENSA_ILi32EEEEEEaNS5_IJlSC_lEEEaSK_NS4_8TiledMMAINS4_8MMA_AtomIJNS4_4SM904GMMA25MMA_64x8x32_S32S8S8_SS_TNEEEENS4_6LayoutINS5_IJSC_SC_SC_EEENS5_IJNSA_ILi0EEEST_ST_EEEEENS5_IJNS4_10UnderscoreESW_SW_EEEEENS4_13SM90_TMA_LOADENS4_14ComposedLayoutINS4_7SwizzleILi1ELi4ELi3EEENS4_18smem_ptr_flag_bitsILi8EEENSR_INS5_IJSH_SI_EEENS5_IJSI_SC_EEEEEEEvNS4_8identityENS4_23SM90_TMA_LOAD_MULTICASTES18_vS19_EENS_8epilogue10collective6detail29Sm90TmaWarpSpecializedAdapterINS1D_15DefaultEpilogueIaSK_SK_NS1C_6thread17LinearCombinationIaLi1EiiLNS1H_9ScaleType4KindE0ELNS_15FloatRoundStyleE2EaEENS1_15EpilogueDefaultEEEEEvvEEEEvNT_6ParamsE,"a",@progbits
	.sectionflags	@""
	.align	4
.nv.constant0._ZN7cutlass13device_kernelINS_4gemm6kernel13GemmUniversalIN4cute5tupleIJiiiiEEENS1_10collective13CollectiveMmaINS1_34MainloopSm90TmaGmmaWarpSpecializedILi100ENS5_IJNS4_1CILi2EEENSA_ILi1EEESC_EEENS1_32KernelTmaWarpSpecializedPingpongEEENS5_IJNSA_ILi64EEENSA_ILi8EEENSA_ILi32EEEEEEaNS5_IJlSC_lEEEaSK_NS4_8TiledMMAINS4_8MMA_AtomIJNS4_4SM904GMMA25MMA_64x8x32_S32S8S8_SS_TNEEEENS4_6LayoutINS5_IJSC_SC_SC_EEENS5_IJNSA_ILi0EEEST_ST_EEEEENS5_IJNS4_10UnderscoreESW_SW_EEEEENS4_13SM90_TMA_LOADENS4_14ComposedLayoutINS4_7SwizzleILi1ELi4ELi3EEENS4_18smem_ptr_flag_bitsILi8EEENSR_INS5_IJSH_SI_EEENS5_IJSI_SC_EEEEEEEvNS4_8identityENS4_23SM90_TMA_LOAD_MULTICASTES18_vS19_EENS_8epilogue10collective6detail29Sm90TmaWarpSpecializedAdapterINS1D_15DefaultEpilogueIaSK_SK_NS1C_6thread17LinearCombinationIaLi1EiiLNS1H_9ScaleType4KindE0ELNS_15FloatRoundStyleE2EaEENS1_15EpilogueDefaultEEEEEvvEEEEvNT_6ParamsE:
	.zero		1664


//--------------------- SYMBOLS --------------------------

	.type		.nv.reservedSmem.offset0,@object
	.size		.nv.reservedSmem.offset0,0x4
	.type		__assertfail,@function
